//
// Generated by NVIDIA NVVM Compiler
//
// Compiler Build ID: CL-36424714
// Cuda compilation tools, release 13.0, V13.0.88
// Based on NVVM 20.0.0
//

.version 9.0
.target sm_100
.address_size 64

	// .globl	_Z10initkerneli
.extern .func  (.param .b64 func_retval0) malloc
(
	.param .b64 malloc_param_0
)
;
.global .align 4 .b8 precalc_xorwow_matrix[102400];
.global .align 4 .b8 precalc_xorwow_offset_matrix[102400];
.global .align 4 .b8 mrg32k3aM1[2304];
.global .align 4 .b8 mrg32k3aM2[2304];
.global .align 4 .b8 mrg32k3aM1SubSeq[2016];
.global .align 4 .b8 mrg32k3aM2SubSeq[2016];
.global .align 4 .b8 mrg32k3aM1Seq[2304];
.global .align 4 .b8 mrg32k3aM2Seq[2304];
.const .align 8 .b8 __cr_lgamma_table[72];
.global .align 8 .b8 curand_states[32];
.const .align 4 .u32 steps_per_kernel_call = 200;
.const .align 4 .u32 steps_per_period = 2000;
.const .align 4 .u32 periods = 1;
.const .align 4 .u32 number_of_threads = 4;
.const .align 4 .u32 afterstep_every = 1;
.const .align 4 .f32 dt = 0f3B094AC8;
.shared .align 4 .b8 data[192];
.global .align 4 .b8 __cudart_i2opi_f[24] = {65, 144, 67, 60, 153, 149, 98, 219, 192, 221, 52, 245, 209, 87, 39, 252, 41, 21, 68, 78, 110, 131, 249, 162};

.visible .entry _Z10initkerneli(
	.param .u32 _Z10initkerneli_param_0
)
{
	.reg .pred 	%p<25>;
	.reg .b32 	%r<411>;
	.reg .b64 	%rd<19>;

	ld.param.u32 	%r182, [_Z10initkerneli_param_0];
	mov.u32 	%r183, %tid.x;
	mov.u32 	%r184, %ctaid.x;
	mov.u32 	%r185, %ntid.x;
	mad.lo.s32 	%r186, %r184, %r185, %r183;
	{ // callseq 0, 0
	.param .b64 param0;
	st.param.b64 	[param0], 48;
	.param .b64 retval0;
	call.uni (retval0), 
	malloc, 
	(
	param0
	);
	ld.param.b64 	%rd8, [retval0];
	} // callseq 0
	cvt.s64.s32 	%rd2, %r186;
	xor.b32  	%r187, %r182, -1429050551;
	mul.lo.s32 	%r188, %r187, 1099087573;
	setp.gt.s32 	%p1, %r182, -1;
	selp.b32 	%r189, -644748465, -1947113066, %p1;
	add.s32 	%r190, %r189, %r188;
	add.s32 	%r191, %r190, 6615241;
	add.s32 	%r192, %r188, 123456789;
	st.v2.u32 	[%rd8], {%r191, %r192};
	xor.b32  	%r193, %r188, 362436069;
	add.s32 	%r194, %r189, 521288629;
	st.v2.u32 	[%rd8+8], {%r193, %r194};
	xor.b32  	%r195, %r189, 88675123;
	add.s32 	%r196, %r188, 5783321;
	st.v2.u32 	[%rd8+16], {%r195, %r196};
	setp.eq.s32 	%p2, %r186, 0;
	@%p2 bra 	$L__BB0_42;
	mov.b32 	%r317, 0;
	mov.u64 	%rd10, precalc_xorwow_matrix;
	mov.u64 	%rd18, %rd2;
$L__BB0_2:
	and.b64  	%rd4, %rd18, 3;
	setp.eq.s64 	%p3, %rd4, 0;
	@%p3 bra 	$L__BB0_41;
	mul.wide.u32 	%rd9, %r317, 3200;
	add.s64 	%rd5, %rd10, %rd9;
	cvt.u32.u64 	%r2, %rd4;
	mov.b32 	%r318, 0;
$L__BB0_4:
	mov.b32 	%r331, 0;
	mov.u32 	%r332, %r331;
	mov.u32 	%r333, %r331;
	mov.u32 	%r334, %r331;
	mov.u32 	%r335, %r331;
	mov.u32 	%r324, %r331;
$L__BB0_5:
	mul.wide.u32 	%rd11, %r324, 4;
	add.s64 	%rd12, %rd8, %rd11;
	ld.u32 	%r10, [%rd12+4];
	shl.b32 	%r11, %r324, 5;
	mov.b32 	%r330, 0;
$L__BB0_6:
	.pragma "nounroll";
	shr.u32 	%r201, %r10, %r330;
	and.b32  	%r202, %r201, 1;
	setp.eq.b32 	%p4, %r202, 1;
	not.pred 	%p5, %p4;
	add.s32 	%r203, %r11, %r330;
	mul.lo.s32 	%r204, %r203, 5;
	mul.wide.u32 	%rd13, %r204, 4;
	add.s64 	%rd6, %rd5, %rd13;
	@%p5 bra 	$L__BB0_8;
	ld.global.u32 	%r205, [%rd6];
	xor.b32  	%r335, %r335, %r205;
	ld.global.u32 	%r206, [%rd6+4];
	xor.b32  	%r334, %r334, %r206;
	ld.global.u32 	%r207, [%rd6+8];
	xor.b32  	%r333, %r333, %r207;
	ld.global.u32 	%r208, [%rd6+12];
	xor.b32  	%r332, %r332, %r208;
	ld.global.u32 	%r209, [%rd6+16];
	xor.b32  	%r331, %r331, %r209;
$L__BB0_8:
	and.b32  	%r211, %r201, 2;
	setp.eq.s32 	%p6, %r211, 0;
	@%p6 bra 	$L__BB0_10;
	ld.global.u32 	%r212, [%rd6+20];
	xor.b32  	%r335, %r335, %r212;
	ld.global.u32 	%r213, [%rd6+24];
	xor.b32  	%r334, %r334, %r213;
	ld.global.u32 	%r214, [%rd6+28];
	xor.b32  	%r333, %r333, %r214;
	ld.global.u32 	%r215, [%rd6+32];
	xor.b32  	%r332, %r332, %r215;
	ld.global.u32 	%r216, [%rd6+36];
	xor.b32  	%r331, %r331, %r216;
$L__BB0_10:
	and.b32  	%r218, %r201, 4;
	setp.eq.s32 	%p7, %r218, 0;
	@%p7 bra 	$L__BB0_12;
	ld.global.u32 	%r219, [%rd6+40];
	xor.b32  	%r335, %r335, %r219;
	ld.global.u32 	%r220, [%rd6+44];
	xor.b32  	%r334, %r334, %r220;
	ld.global.u32 	%r221, [%rd6+48];
	xor.b32  	%r333, %r333, %r221;
	ld.global.u32 	%r222, [%rd6+52];
	xor.b32  	%r332, %r332, %r222;
	ld.global.u32 	%r223, [%rd6+56];
	xor.b32  	%r331, %r331, %r223;
$L__BB0_12:
	and.b32  	%r225, %r201, 8;
	setp.eq.s32 	%p8, %r225, 0;
	@%p8 bra 	$L__BB0_14;
	ld.global.u32 	%r226, [%rd6+60];
	xor.b32  	%r335, %r335, %r226;
	ld.global.u32 	%r227, [%rd6+64];
	xor.b32  	%r334, %r334, %r227;
	ld.global.u32 	%r228, [%rd6+68];
	xor.b32  	%r333, %r333, %r228;
	ld.global.u32 	%r229, [%rd6+72];
	xor.b32  	%r332, %r332, %r229;
	ld.global.u32 	%r230, [%rd6+76];
	xor.b32  	%r331, %r331, %r230;
$L__BB0_14:
	and.b32  	%r232, %r201, 16;
	setp.eq.s32 	%p9, %r232, 0;
	@%p9 bra 	$L__BB0_16;
	ld.global.u32 	%r233, [%rd6+80];
	xor.b32  	%r335, %r335, %r233;
	ld.global.u32 	%r234, [%rd6+84];
	xor.b32  	%r334, %r334, %r234;
	ld.global.u32 	%r235, [%rd6+88];
	xor.b32  	%r333, %r333, %r235;
	ld.global.u32 	%r236, [%rd6+92];
	xor.b32  	%r332, %r332, %r236;
	ld.global.u32 	%r237, [%rd6+96];
	xor.b32  	%r331, %r331, %r237;
$L__BB0_16:
	and.b32  	%r239, %r201, 32;
	setp.eq.s32 	%p10, %r239, 0;
	@%p10 bra 	$L__BB0_18;
	ld.global.u32 	%r240, [%rd6+100];
	xor.b32  	%r335, %r335, %r240;
	ld.global.u32 	%r241, [%rd6+104];
	xor.b32  	%r334, %r334, %r241;
	ld.global.u32 	%r242, [%rd6+108];
	xor.b32  	%r333, %r333, %r242;
	ld.global.u32 	%r243, [%rd6+112];
	xor.b32  	%r332, %r332, %r243;
	ld.global.u32 	%r244, [%rd6+116];
	xor.b32  	%r331, %r331, %r244;
$L__BB0_18:
	and.b32  	%r246, %r201, 64;
	setp.eq.s32 	%p11, %r246, 0;
	@%p11 bra 	$L__BB0_20;
	ld.global.u32 	%r247, [%rd6+120];
	xor.b32  	%r335, %r335, %r247;
	ld.global.u32 	%r248, [%rd6+124];
	xor.b32  	%r334, %r334, %r248;
	ld.global.u32 	%r249, [%rd6+128];
	xor.b32  	%r333, %r333, %r249;
	ld.global.u32 	%r250, [%rd6+132];
	xor.b32  	%r332, %r332, %r250;
	ld.global.u32 	%r251, [%rd6+136];
	xor.b32  	%r331, %r331, %r251;
$L__BB0_20:
	and.b32  	%r253, %r201, 128;
	setp.eq.s32 	%p12, %r253, 0;
	@%p12 bra 	$L__BB0_22;
	ld.global.u32 	%r254, [%rd6+140];
	xor.b32  	%r335, %r335, %r254;
	ld.global.u32 	%r255, [%rd6+144];
	xor.b32  	%r334, %r334, %r255;
	ld.global.u32 	%r256, [%rd6+148];
	xor.b32  	%r333, %r333, %r256;
	ld.global.u32 	%r257, [%rd6+152];
	xor.b32  	%r332, %r332, %r257;
	ld.global.u32 	%r258, [%rd6+156];
	xor.b32  	%r331, %r331, %r258;
$L__BB0_22:
	and.b32  	%r260, %r201, 256;
	setp.eq.s32 	%p13, %r260, 0;
	@%p13 bra 	$L__BB0_24;
	ld.global.u32 	%r261, [%rd6+160];
	xor.b32  	%r335, %r335, %r261;
	ld.global.u32 	%r262, [%rd6+164];
	xor.b32  	%r334, %r334, %r262;
	ld.global.u32 	%r263, [%rd6+168];
	xor.b32  	%r333, %r333, %r263;
	ld.global.u32 	%r264, [%rd6+172];
	xor.b32  	%r332, %r332, %r264;
	ld.global.u32 	%r265, [%rd6+176];
	xor.b32  	%r331, %r331, %r265;
$L__BB0_24:
	and.b32  	%r267, %r201, 512;
	setp.eq.s32 	%p14, %r267, 0;
	@%p14 bra 	$L__BB0_26;
	ld.global.u32 	%r268, [%rd6+180];
	xor.b32  	%r335, %r335, %r268;
	ld.global.u32 	%r269, [%rd6+184];
	xor.b32  	%r334, %r334, %r269;
	ld.global.u32 	%r270, [%rd6+188];
	xor.b32  	%r333, %r333, %r270;
	ld.global.u32 	%r271, [%rd6+192];
	xor.b32  	%r332, %r332, %r271;
	ld.global.u32 	%r272, [%rd6+196];
	xor.b32  	%r331, %r331, %r272;
$L__BB0_26:
	and.b32  	%r274, %r201, 1024;
	setp.eq.s32 	%p15, %r274, 0;
	@%p15 bra 	$L__BB0_28;
	ld.global.u32 	%r275, [%rd6+200];
	xor.b32  	%r335, %r335, %r275;
	ld.global.u32 	%r276, [%rd6+204];
	xor.b32  	%r334, %r334, %r276;
	ld.global.u32 	%r277, [%rd6+208];
	xor.b32  	%r333, %r333, %r277;
	ld.global.u32 	%r278, [%rd6+212];
	xor.b32  	%r332, %r332, %r278;
	ld.global.u32 	%r279, [%rd6+216];
	xor.b32  	%r331, %r331, %r279;
$L__BB0_28:
	and.b32  	%r281, %r201, 2048;
	setp.eq.s32 	%p16, %r281, 0;
	@%p16 bra 	$L__BB0_30;
	ld.global.u32 	%r282, [%rd6+220];
	xor.b32  	%r335, %r335, %r282;
	ld.global.u32 	%r283, [%rd6+224];
	xor.b32  	%r334, %r334, %r283;
	ld.global.u32 	%r284, [%rd6+228];
	xor.b32  	%r333, %r333, %r284;
	ld.global.u32 	%r285, [%rd6+232];
	xor.b32  	%r332, %r332, %r285;
	ld.global.u32 	%r286, [%rd6+236];
	xor.b32  	%r331, %r331, %r286;
$L__BB0_30:
	and.b32  	%r288, %r201, 4096;
	setp.eq.s32 	%p17, %r288, 0;
	@%p17 bra 	$L__BB0_32;
	ld.global.u32 	%r289, [%rd6+240];
	xor.b32  	%r335, %r335, %r289;
	ld.global.u32 	%r290, [%rd6+244];
	xor.b32  	%r334, %r334, %r290;
	ld.global.u32 	%r291, [%rd6+248];
	xor.b32  	%r333, %r333, %r291;
	ld.global.u32 	%r292, [%rd6+252];
	xor.b32  	%r332, %r332, %r292;
	ld.global.u32 	%r293, [%rd6+256];
	xor.b32  	%r331, %r331, %r293;
$L__BB0_32:
	and.b32  	%r295, %r201, 8192;
	setp.eq.s32 	%p18, %r295, 0;
	@%p18 bra 	$L__BB0_34;
	ld.global.u32 	%r296, [%rd6+260];
	xor.b32  	%r335, %r335, %r296;
	ld.global.u32 	%r297, [%rd6+264];
	xor.b32  	%r334, %r334, %r297;
	ld.global.u32 	%r298, [%rd6+268];
	xor.b32  	%r333, %r333, %r298;
	ld.global.u32 	%r299, [%rd6+272];
	xor.b32  	%r332, %r332, %r299;
	ld.global.u32 	%r300, [%rd6+276];
	xor.b32  	%r331, %r331, %r300;
$L__BB0_34:
	and.b32  	%r302, %r201, 16384;
	setp.eq.s32 	%p19, %r302, 0;
	@%p19 bra 	$L__BB0_36;
	ld.global.u32 	%r303, [%rd6+280];
	xor.b32  	%r335, %r335, %r303;
	ld.global.u32 	%r304, [%rd6+284];
	xor.b32  	%r334, %r334, %r304;
	ld.global.u32 	%r305, [%rd6+288];
	xor.b32  	%r333, %r333, %r305;
	ld.global.u32 	%r306, [%rd6+292];
	xor.b32  	%r332, %r332, %r306;
	ld.global.u32 	%r307, [%rd6+296];
	xor.b32  	%r331, %r331, %r307;
$L__BB0_36:
	and.b32  	%r309, %r201, 32768;
	setp.eq.s32 	%p20, %r309, 0;
	@%p20 bra 	$L__BB0_38;
	ld.global.u32 	%r310, [%rd6+300];
	xor.b32  	%r335, %r335, %r310;
	ld.global.u32 	%r311, [%rd6+304];
	xor.b32  	%r334, %r334, %r311;
	ld.global.u32 	%r312, [%rd6+308];
	xor.b32  	%r333, %r333, %r312;
	ld.global.u32 	%r313, [%rd6+312];
	xor.b32  	%r332, %r332, %r313;
	ld.global.u32 	%r314, [%rd6+316];
	xor.b32  	%r331, %r331, %r314;
$L__BB0_38:
	add.s32 	%r330, %r330, 16;
	setp.ne.s32 	%p21, %r330, 32;
	@%p21 bra 	$L__BB0_6;
	mad.lo.s32 	%r315, %r324, -31, %r11;
	add.s32 	%r324, %r315, 1;
	setp.ne.s32 	%p22, %r324, 5;
	@%p22 bra 	$L__BB0_5;
	st.u32 	[%rd8+4], %r335;
	st.u32 	[%rd8+8], %r334;
	st.u32 	[%rd8+12], %r333;
	st.u32 	[%rd8+16], %r332;
	st.u32 	[%rd8+20], %r331;
	add.s32 	%r318, %r318, 1;
	setp.lt.u32 	%p23, %r318, %r2;
	@%p23 bra 	$L__BB0_4;
$L__BB0_41:
	shr.u64 	%rd7, %rd18, 2;
	add.s32 	%r317, %r317, 1;
	setp.gt.u64 	%p24, %rd18, 3;
	mov.u64 	%rd18, %rd7;
	@%p24 bra 	$L__BB0_2;
$L__BB0_42:
	mov.b32 	%r316, 0;
	st.v2.u32 	[%rd8+24], {%r316, %r316};
	st.u32 	[%rd8+32], %r316;
	mov.b64 	%rd14, 0;
	st.u64 	[%rd8+40], %rd14;
	shl.b64 	%rd15, %rd2, 3;
	mov.u64 	%rd16, curand_states;
	add.s64 	%rd17, %rd16, %rd15;
	st.global.u64 	[%rd17], %rd8;
	ret;

}
	// .globl	prepare_simulation
.visible .entry prepare_simulation(
	.param .u64 .ptr .align 1 prepare_simulation_param_0,
	.param .u64 .ptr .align 1 prepare_simulation_param_1
)
{
	.reg .b32 	%r<9>;
	.reg .b32 	%f<13>;
	.reg .b64 	%fd<6>;

	mov.u32 	%r1, %tid.x;
	mov.u32 	%r2, %tid.y;
	shl.b32 	%r3, %r2, 1;
	add.s32 	%r4, %r3, %r1;
	mov.u32 	%r5, data;
	mad.lo.s32 	%r6, %r4, 48, %r5;
	mov.b32 	%r7, 0;
	st.shared.u32 	[%r6], %r7;
	st.shared.u32 	[%r6+4], %r7;
	mov.b32 	%r8, 1065353216;
	st.shared.u32 	[%r6+8], %r8;
	st.shared.u32 	[%r6+12], %r7;
	st.shared.u32 	[%r6+16], %r7;
	st.shared.u32 	[%r6+20], %r7;
	st.shared.u32 	[%r6+24], %r7;
	st.shared.u32 	[%r6+28], %r7;
	mov.f32 	%f1, 0f00000000;
	mul.rn.f32 	%f2, %f1, %f1;
	fma.rn.f32 	%f3, %f2, 0f00000000, 0f00000000;
	fma.rn.f32 	%f4, %f2, 0fB94D4153, 0f3C0885E4;
	fma.rn.f32 	%f5, %f4, %f2, 0fBE2AAAA8;
	fma.rn.f32 	%f6, %f5, %f3, 0f00000000;
	cvt.f64.f32 	%fd1, %f6;
	fma.rn.f64 	%fd2, %fd1, 0d3FE43EF29F4A2D04, 0dBFB9C7224F7287EC;
	add.f32 	%f7, %f2, 0f00000000;
	fma.rn.f32 	%f8, %f2, 0f37CBAC00, 0fBAB607ED;
	fma.rn.f32 	%f9, %f8, %f2, 0f3D2AAABB;
	fma.rn.f32 	%f10, %f9, %f2, 0fBEFFFFFF;
	fma.rn.f32 	%f11, %f10, %f7, 0f3F800000;
	cvt.f64.f32 	%fd3, %f11;
	fma.rn.f64 	%fd4, %fd3, 0d3FDA955B61EE1C39, %fd2;
	add.f64 	%fd5, %fd4, 0d3FB9C7224F7287EC;
	cvt.rn.f32.f64 	%f12, %fd5;
	st.shared.f32 	[%r6+32], %f12;
	ret;

}
	// .globl	continue_simulation
.visible .entry continue_simulation(
	.param .u64 .ptr .align 1 continue_simulation_param_0,
	.param .u64 .ptr .align 1 continue_simulation_param_1
)
{
	.local .align 4 .b8 	__local_depot2[28];
	.reg .b64 	%SP;
	.reg .b64 	%SPL;
	.reg .pred 	%p<20>;
	.reg .b32 	%r<106>;
	.reg .b32 	%f<125>;
	.reg .b64 	%rd<38>;
	.reg .b64 	%fd<16>;

	mov.u64 	%SPL, __local_depot2;
	add.u64 	%rd1, %SPL, 0;
	add.u64 	%rd2, %SPL, 0;
	mov.u32 	%r39, %tid.x;
	mov.u32 	%r40, %tid.y;
	shl.b32 	%r41, %r40, 1;
	add.s32 	%r42, %r41, %r39;
	mov.u32 	%r43, data;
	mad.lo.s32 	%r1, %r42, 48, %r43;
	ld.shared.f32 	%f50, [%r1];
	cvt.rzi.s32.f32 	%r96, %f50;
	ld.shared.f32 	%f122, [%r1+4];
	ld.shared.f32 	%f121, [%r1+8];
	ld.shared.f32 	%f117, [%r1+12];
	ld.shared.f32 	%f118, [%r1+16];
	ld.shared.f32 	%f123, [%r1+20];
	ld.shared.f32 	%f119, [%r1+24];
	ld.shared.f32 	%f120, [%r1+28];
	ld.shared.f32 	%f124, [%r1+32];
	ld.const.u32 	%r3, [steps_per_kernel_call];
	setp.lt.s32 	%p1, %r3, 1;
	mov.u32 	%r105, %r96;
	@%p1 bra 	$L__BB2_21;
	ld.const.u32 	%r4, [steps_per_period];
	ld.const.f32 	%f9, [dt];
	add.s32 	%r105, %r96, %r3;
	mov.b32 	%r95, 0;
	mov.u64 	%rd25, __cudart_i2opi_f;
$L__BB2_2:
	mov.f32 	%f13, %f121;
	mov.f32 	%f11, %f123;
	sub.f32 	%f51, %f13, %f117;
	rem.s32 	%r45, %r96, %r4;
	add.s32 	%r46, %r45, 1;
	cvt.rn.f32.s32 	%f52, %r46;
	div.rn.f32 	%f53, %f51, %f52;
	add.f32 	%f117, %f117, %f53;
	sub.f32 	%f54, %f11, %f119;
	div.rn.f32 	%f55, %f54, %f52;
	add.f32 	%f119, %f119, %f55;
	add.s32 	%r47, %r4, -1;
	rem.s32 	%r48, %r96, %r47;
	setp.ne.s32 	%p2, %r48, 0;
	@%p2 bra 	$L__BB2_4;
	div.s32 	%r49, %r96, %r4;
	sub.f32 	%f57, %f117, %f118;
	rem.s32 	%r50, %r49, %r4;
	add.s32 	%r51, %r50, 1;
	cvt.rn.f32.s32 	%f58, %r51;
	div.rn.f32 	%f59, %f57, %f58;
	add.f32 	%f118, %f118, %f59;
	sub.f32 	%f60, %f119, %f120;
	div.rn.f32 	%f61, %f60, %f58;
	add.f32 	%f120, %f120, %f61;
	mov.f32 	%f117, 0f00000000;
	mov.f32 	%f119, %f117;
$L__BB2_4:
	fma.rn.f32 	%f121, %f124, %f9, %f13;
	fma.rn.f32 	%f123, %f13, %f9, %f11;
	cvt.f64.f32 	%fd1, %f13;
	cvt.f64.f32 	%fd3, %f11;
	mul.f64 	%fd4, %fd3, 0d401921FB54442D18;
	cvt.rn.f32.f64 	%f28, %fd4;
	mul.f32 	%f62, %f28, 0f3F22F983;
	cvt.rni.s32.f32 	%r100, %f62;
	cvt.rn.f32.s32 	%f63, %r100;
	fma.rn.f32 	%f64, %f63, 0fBFC90FDA, %f28;
	fma.rn.f32 	%f65, %f63, 0fB3A22168, %f64;
	fma.rn.f32 	%f115, %f63, 0fA7C234C5, %f65;
	abs.f32 	%f30, %f28;
	setp.ltu.f32 	%p3, %f30, 0f47CE4780;
	@%p3 bra 	$L__BB2_12;
	setp.neu.f32 	%p4, %f30, 0f7F800000;
	@%p4 bra 	$L__BB2_7;
	mov.f32 	%f68, 0f00000000;
	mul.rn.f32 	%f115, %f28, %f68;
	mov.b32 	%r100, 0;
	bra.uni 	$L__BB2_12;
$L__BB2_7:
	mov.b32 	%r9, %f28;
	shl.b32 	%r53, %r9, 8;
	or.b32  	%r10, %r53, -2147483648;
	mov.b64 	%rd36, 0;
	mov.b32 	%r97, 0;
	mov.u64 	%rd34, __cudart_i2opi_f;
	mov.u64 	%rd35, %rd2;
$L__BB2_8:
	.pragma "nounroll";
	ld.global.nc.u32 	%r54, [%rd34];
	mad.wide.u32 	%rd17, %r54, %r10, %rd36;
	shr.u64 	%rd36, %rd17, 32;
	st.local.u32 	[%rd35], %rd17;
	add.s32 	%r97, %r97, 1;
	add.s64 	%rd35, %rd35, 4;
	add.s64 	%rd34, %rd34, 4;
	setp.ne.s32 	%p5, %r97, 6;
	@%p5 bra 	$L__BB2_8;
	shr.u32 	%r55, %r9, 23;
	st.local.u32 	[%rd2+24], %rd36;
	and.b32  	%r13, %r55, 31;
	and.b32  	%r56, %r55, 224;
	add.s32 	%r57, %r56, -128;
	shr.u32 	%r58, %r57, 5;
	mul.wide.u32 	%rd18, %r58, 4;
	sub.s64 	%rd9, %rd2, %rd18;
	ld.local.u32 	%r98, [%rd9+24];
	ld.local.u32 	%r99, [%rd9+20];
	setp.eq.s32 	%p6, %r13, 0;
	@%p6 bra 	$L__BB2_11;
	shf.l.wrap.b32 	%r98, %r99, %r98, %r13;
	ld.local.u32 	%r59, [%rd9+16];
	shf.l.wrap.b32 	%r99, %r59, %r99, %r13;
$L__BB2_11:
	shr.u32 	%r60, %r98, 30;
	shf.l.wrap.b32 	%r61, %r99, %r98, 2;
	shl.b32 	%r62, %r99, 2;
	shr.u32 	%r63, %r61, 31;
	add.s32 	%r64, %r63, %r60;
	neg.s32 	%r65, %r64;
	setp.lt.s32 	%p7, %r9, 0;
	selp.b32 	%r100, %r65, %r64, %p7;
	xor.b32  	%r66, %r61, %r9;
	shr.s32 	%r67, %r61, 31;
	xor.b32  	%r68, %r67, %r61;
	xor.b32  	%r69, %r67, %r62;
	cvt.u64.u32 	%rd19, %r68;
	shl.b64 	%rd20, %rd19, 32;
	cvt.u64.u32 	%rd21, %r69;
	or.b64  	%rd22, %rd20, %rd21;
	cvt.rn.f64.s64 	%fd5, %rd22;
	mul.f64 	%fd6, %fd5, 0d3BF921FB54442D19;
	cvt.rn.f32.f64 	%f66, %fd6;
	neg.f32 	%f67, %f66;
	setp.lt.s32 	%p8, %r66, 0;
	selp.f32 	%f115, %f67, %f66, %p8;
$L__BB2_12:
	mul.rn.f32 	%f69, %f115, %f115;
	and.b32  	%r71, %r100, 1;
	setp.eq.b32 	%p9, %r71, 1;
	selp.f32 	%f70, 0f3F800000, %f115, %p9;
	fma.rn.f32 	%f71, %f69, %f70, 0f00000000;
	fma.rn.f32 	%f72, %f69, 0f37CBAC00, 0fBAB607ED;
	selp.f32 	%f73, %f72, 0fB94D4153, %p9;
	selp.f32 	%f74, 0f3D2AAABB, 0f3C0885E4, %p9;
	fma.rn.f32 	%f75, %f73, %f69, %f74;
	selp.f32 	%f76, 0fBEFFFFFF, 0fBE2AAAA8, %p9;
	fma.rn.f32 	%f77, %f75, %f69, %f76;
	fma.rn.f32 	%f78, %f77, %f71, %f70;
	and.b32  	%r72, %r100, 2;
	setp.eq.s32 	%p10, %r72, 0;
	mov.f32 	%f79, 0f00000000;
	sub.f32 	%f80, %f79, %f78;
	selp.f32 	%f81, %f78, %f80, %p10;
	cvt.f64.f32 	%fd7, %f81;
	mul.f64 	%fd8, %fd1, 0dBFB9C7224F7287EC;
	fma.rn.f64 	%fd2, %fd7, 0d3FE43EF29F4A2D04, %fd8;
	cvt.f64.f32 	%fd9, %f122;
	mul.f64 	%fd10, %fd9, 0d400DFDF3B645A1CB;
	cvt.rn.f32.f64 	%f34, %fd10;
	mul.f32 	%f82, %f34, 0f3F22F983;
	cvt.rni.s32.f32 	%r104, %f82;
	cvt.rn.f32.s32 	%f83, %r104;
	fma.rn.f32 	%f84, %f83, 0fBFC90FDA, %f34;
	fma.rn.f32 	%f85, %f83, 0fB3A22168, %f84;
	fma.rn.f32 	%f116, %f83, 0fA7C234C5, %f85;
	abs.f32 	%f36, %f34;
	setp.ltu.f32 	%p11, %f36, 0f47CE4780;
	@%p11 bra 	$L__BB2_20;
	setp.neu.f32 	%p12, %f36, 0f7F800000;
	@%p12 bra 	$L__BB2_15;
	mov.f32 	%f88, 0f00000000;
	mul.rn.f32 	%f116, %f34, %f88;
	mov.b32 	%r104, 0;
	bra.uni 	$L__BB2_20;
$L__BB2_15:
	mov.b32 	%r23, %f34;
	shl.b32 	%r74, %r23, 8;
	or.b32  	%r24, %r74, -2147483648;
	mov.b64 	%rd37, 0;
	mov.b32 	%r101, 0;
$L__BB2_16:
	.pragma "nounroll";
	mul.wide.u32 	%rd24, %r101, 4;
	add.s64 	%rd26, %rd25, %rd24;
	ld.global.nc.u32 	%r75, [%rd26];
	mad.wide.u32 	%rd27, %r75, %r24, %rd37;
	shr.u64 	%rd37, %rd27, 32;
	add.s64 	%rd28, %rd1, %rd24;
	st.local.u32 	[%rd28], %rd27;
	add.s32 	%r101, %r101, 1;
	setp.ne.s32 	%p13, %r101, 6;
	@%p13 bra 	$L__BB2_16;
	shr.u32 	%r76, %r23, 23;
	st.local.u32 	[%rd1+24], %rd37;
	and.b32  	%r27, %r76, 31;
	and.b32  	%r77, %r76, 224;
	add.s32 	%r78, %r77, -128;
	shr.u32 	%r79, %r78, 5;
	mul.wide.u32 	%rd29, %r79, 4;
	sub.s64 	%rd12, %rd1, %rd29;
	ld.local.u32 	%r102, [%rd12+24];
	ld.local.u32 	%r103, [%rd12+20];
	setp.eq.s32 	%p14, %r27, 0;
	@%p14 bra 	$L__BB2_19;
	shf.l.wrap.b32 	%r102, %r103, %r102, %r27;
	ld.local.u32 	%r80, [%rd12+16];
	shf.l.wrap.b32 	%r103, %r80, %r103, %r27;
$L__BB2_19:
	shr.u32 	%r81, %r102, 30;
	shf.l.wrap.b32 	%r82, %r103, %r102, 2;
	shl.b32 	%r83, %r103, 2;
	shr.u32 	%r84, %r82, 31;
	add.s32 	%r85, %r84, %r81;
	neg.s32 	%r86, %r85;
	setp.lt.s32 	%p15, %r23, 0;
	selp.b32 	%r104, %r86, %r85, %p15;
	xor.b32  	%r87, %r82, %r23;
	shr.s32 	%r88, %r82, 31;
	xor.b32  	%r89, %r88, %r82;
	xor.b32  	%r90, %r88, %r83;
	cvt.u64.u32 	%rd30, %r89;
	shl.b64 	%rd31, %rd30, 32;
	cvt.u64.u32 	%rd32, %r90;
	or.b64  	%rd33, %rd31, %rd32;
	cvt.rn.f64.s64 	%fd11, %rd33;
	mul.f64 	%fd12, %fd11, 0d3BF921FB54442D19;
	cvt.rn.f32.f64 	%f86, %fd12;
	neg.f32 	%f87, %f86;
	setp.lt.s32 	%p16, %r87, 0;
	selp.f32 	%f116, %f87, %f86, %p16;
$L__BB2_20:
	add.s32 	%r92, %r104, 1;
	mul.rn.f32 	%f89, %f116, %f116;
	and.b32  	%r93, %r104, 1;
	setp.eq.b32 	%p17, %r93, 1;
	selp.f32 	%f90, %f116, 0f3F800000, %p17;
	fma.rn.f32 	%f91, %f89, %f90, 0f00000000;
	fma.rn.f32 	%f92, %f89, 0f37CBAC00, 0fBAB607ED;
	selp.f32 	%f93, 0fB94D4153, %f92, %p17;
	selp.f32 	%f94, 0f3C0885E4, 0f3D2AAABB, %p17;
	fma.rn.f32 	%f95, %f93, %f89, %f94;
	selp.f32 	%f96, 0fBE2AAAA8, 0fBEFFFFFF, %p17;
	fma.rn.f32 	%f97, %f95, %f89, %f96;
	fma.rn.f32 	%f98, %f97, %f91, %f90;
	and.b32  	%r94, %r92, 2;
	setp.eq.s32 	%p18, %r94, 0;
	mov.f32 	%f99, 0f00000000;
	sub.f32 	%f100, %f99, %f98;
	selp.f32 	%f101, %f98, %f100, %p18;
	cvt.f64.f32 	%fd13, %f101;
	fma.rn.f64 	%fd14, %fd13, 0d3FDA955B61EE1C39, %fd2;
	add.f64 	%fd15, %fd14, 0d3FB9C7224F7287EC;
	cvt.rn.f32.f64 	%f124, %fd15;
	add.f32 	%f122, %f122, %f9;
	add.s32 	%r96, %r96, 1;
	add.s32 	%r95, %r95, 1;
	setp.ne.s32 	%p19, %r95, %r3;
	@%p19 bra 	$L__BB2_2;
$L__BB2_21:
	cvt.rn.f32.s32 	%f102, %r105;
	st.shared.f32 	[%r1], %f102;
	st.shared.f32 	[%r1+4], %f122;
	st.shared.f32 	[%r1+8], %f121;
	st.shared.f32 	[%r1+12], %f117;
	st.shared.f32 	[%r1+16], %f118;
	st.shared.f32 	[%r1+20], %f123;
	st.shared.f32 	[%r1+24], %f119;
	st.shared.f32 	[%r1+28], %f120;
	st.shared.f32 	[%r1+32], %f124;
	ret;

}
	// .globl	end_simulation
.visible .entry end_simulation(
	.param .u64 .ptr .align 1 end_simulation_param_0,
	.param .u64 .ptr .align 1 end_simulation_param_1
)
{
	.reg .b32 	%r<8>;
	.reg .b32 	%f<7>;
	.reg .b64 	%rd<5>;

	ld.param.u64 	%rd1, [end_simulation_param_0];
	cvta.to.global.u64 	%rd2, %rd1;
	mov.u32 	%r1, %tid.x;
	mov.u32 	%r2, %tid.y;
	shl.b32 	%r3, %r2, 1;
	add.s32 	%r4, %r3, %r1;
	mov.u32 	%r5, data;
	mad.lo.s32 	%r6, %r4, 48, %r5;
	ld.shared.f32 	%f1, [%r6+8];
	mul.lo.s32 	%r7, %r4, 6;
	mul.wide.u32 	%rd3, %r7, 4;
	add.s64 	%rd4, %rd2, %rd3;
	st.global.f32 	[%rd4], %f1;
	ld.shared.f32 	%f2, [%r6+12];
	st.global.f32 	[%rd4+4], %f2;
	ld.shared.f32 	%f3, [%r6+16];
	st.global.f32 	[%rd4+8], %f3;
	ld.shared.f32 	%f4, [%r6+20];
	st.global.f32 	[%rd4+12], %f4;
	ld.shared.f32 	%f5, [%r6+24];
	st.global.f32 	[%rd4+16], %f5;
	ld.shared.f32 	%f6, [%r6+28];
	st.global.f32 	[%rd4+20], %f6;
	ret;

}


// ===== COMPILED SASS (sm_100) =====

	.target	sm_100

	.elftype	@"ET_EXEC"


//--------------------- .note.nv.tkinfo           --------------------------
	.section	.note.nv.tkinfo,"",@"SHT_NOTE"
	.sectionflags	@"SHF_NOTE_NV_TKINFO"
	.tkinfo
        /*0018*/ 	.word	0x00000002
        /*0030*/ 	.string	""
        /*0030*/ 	.string	"ptxas"
        /*0030*/ 	.string	"Cuda compilation tools, release 13.0, V13.0.88"
        /*0030*/ 	.string	"Build cuda_13.0.r13.0/compiler.36424714_0"
        /*0030*/ 	.string	"-arch sm_100 -m 64 "



//--------------------- .note.nv.cuinfo           --------------------------
	.section	.note.nv.cuinfo,"",@"SHT_NOTE"
	.sectionflags	@"SHF_NOTE_NV_CUINFO"
        /*0018*/ 	.short	0x0002
        /*001a*/ 	.short	0x0064
        /*001c*/ 	.short	0x0082
	.zero		2


//--------------------- .nv.info                  --------------------------
	.section	.nv.info,"",@"SHT_CUDA_INFO"
	.align	4


	//----- nvinfo : EIATTR_REGCOUNT
	.align		4
        /*0000*/ 	.byte	0x04, 0x2f
        /*0002*/ 	.short	(.L_18 - .L_17)
	.align		4
.L_17:
        /*0004*/ 	.word	index@(_Z10initkerneli)
        /*0008*/ 	.word	0x0000001f


	//----- nvinfo : EIATTR_FRAME_SIZE
	.align		4
.L_18:
        /*000c*/ 	.byte	0x04, 0x11
        /*000e*/ 	.short	(.L_20 - .L_19)
	.align		4
.L_19:
        /*0010*/ 	.word	index@(_Z10initkerneli)
        /*0014*/ 	.word	0x00000000


	//----- nvinfo : EIATTR_REGCOUNT
	.align		4
.L_20:
        /*0018*/ 	.byte	0x04, 0x2f
        /*001a*/ 	.short	(.L_22 - .L_21)
	.align		4
.L_21:
        /*001c*/ 	.word	index@(prepare_simulation)
        /*0020*/ 	.word	0x0000000e


	//----- nvinfo : EIATTR_FRAME_SIZE
	.align		4
.L_22:
        /*0024*/ 	.byte	0x04, 0x11
        /*0026*/ 	.short	(.L_24 - .L_23)
	.align		4
.L_23:
        /*0028*/ 	.word	index@(prepare_simulation)
        /*002c*/ 	.word	0x00000000


	//----- nvinfo : EIATTR_REGCOUNT
	.align		4
.L_24:
        /*0030*/ 	.byte	0x04, 0x2f
        /*0032*/ 	.short	(.L_26 - .L_25)
	.align		4
.L_25:
        /*0034*/ 	.word	index@(continue_simulation)
        /*0038*/ 	.word	0x0000001f


	//----- nvinfo : EIATTR_FRAME_SIZE
	.align		4
.L_26:
        /*003c*/ 	.byte	0x04, 0x11
        /*003e*/ 	.short	(.L_28 - .L_27)
	.align		4
.L_27:
        /*0040*/ 	.word	index@($__internal_0_$__cuda_sm3x_div_rn_noftz_f32_slowpath)
        /*0044*/ 	.word	0x00000000


	//----- nvinfo : EIATTR_FRAME_SIZE
	.align		4
.L_28:
        /*0048*/ 	.byte	0x04, 0x11
        /*004a*/ 	.short	(.L_30 - .L_29)
	.align		4
.L_29:
        /*004c*/ 	.word	index@(continue_simulation)
        /*0050*/ 	.word	0x00000000


	//----- nvinfo : EIATTR_REGCOUNT
	.align		4
.L_30:
        /*0054*/ 	.byte	0x04, 0x2f
        /*0056*/ 	.short	(.L_32 - .L_31)
	.align		4
.L_31:
        /*0058*/ 	.word	index@(end_simulation)
        /*005c*/ 	.word	0x0000000e


	//----- nvinfo : EIATTR_FRAME_SIZE
	.align		4
.L_32:
        /*0060*/ 	.byte	0x04, 0x11
        /*0062*/ 	.short	(.L_34 - .L_33)
	.align		4
.L_33:
        /*0064*/ 	.word	index@(end_simulation)
        /*0068*/ 	.word	0x00000000


	//----- nvinfo : EIATTR_MIN_STACK_SIZE
	.align		4
.L_34:
        /*006c*/ 	.byte	0x04, 0x12
        /*006e*/ 	.short	(.L_36 - .L_35)
	.align		4
.L_35:
        /*0070*/ 	.word	index@(end_simulation)
        /*0074*/ 	.word	0x00000000


	//----- nvinfo : EIATTR_MIN_STACK_SIZE
	.align		4
.L_36:
        /*0078*/ 	.byte	0x04, 0x12
        /*007a*/ 	.short	(.L_38 - .L_37)
	.align		4
.L_37:
        /*007c*/ 	.word	index@(continue_simulation)
        /*0080*/ 	.word	0x00000000


	//----- nvinfo : EIATTR_MIN_STACK_SIZE
	.align		4
.L_38:
        /*0084*/ 	.byte	0x04, 0x12
        /*0086*/ 	.short	(.L_40 - .L_39)
	.align		4
.L_39:
        /*0088*/ 	.word	index@(prepare_simulation)
        /*008c*/ 	.word	0x00000000


	//----- nvinfo : EIATTR_MIN_STACK_SIZE
	.align		4
.L_40:
        /*0090*/ 	.byte	0x04, 0x12
        /*0092*/ 	.short	(.L_42 - .L_41)
	.align		4
.L_41:
        /*0094*/ 	.word	index@(_Z10initkerneli)
        /*0098*/ 	.word	0x00000000
.L_42:


//--------------------- .nv.compat                --------------------------
	.section	.nv.compat,"",@"SHT_CUDA_COMPAT_INFO"
	.align	4
        /*0000*/ 	.byte	0x02, 0x09, 0x00, 0x00, 0x02, 0x02, 0x01, 0x00, 0x02, 0x05, 0x05, 0x00, 0x03, 0x07, 0x01, 0x01
        /*0010*/ 	.byte	0x02, 0x03, 0x00, 0x00, 0x02, 0x06, 0x01, 0x00, 0x04, 0x0b, 0x08, 0x00, 0x01, 0x00, 0x00, 0x00
        /*0020*/ 	.byte	0x00, 0x00, 0x00, 0x00


//--------------------- .nv.info.end_simulation   --------------------------
	.section	.nv.info.end_simulation,"",@"SHT_CUDA_INFO"
	.sectionflags	@""
	.align	4


	//----- nvinfo : EIATTR_CUDA_API_VERSION
	.align		4
        /*0000*/ 	.byte	0x04, 0x37
        /*0002*/ 	.short	(.L_44 - .L_43)
.L_43:
        /*0004*/ 	.word	0x00000082


	//----- nvinfo : EIATTR_KPARAM_INFO
	.align		4
.L_44:
        /*0008*/ 	.byte	0x04, 0x17
        /*000a*/ 	.short	(.L_46 - .L_45)
.L_45:
        /*000c*/ 	.word	0x00000000
        /*0010*/ 	.short	0x0001
        /*0012*/ 	.short	0x0008
        /*0014*/ 	.byte	0x00, 0xf5, 0x21, 0x00


	//----- nvinfo : EIATTR_KPARAM_INFO
	.align		4
.L_46:
        /*0018*/ 	.byte	0x04, 0x17
        /*001a*/ 	.short	(.L_48 - .L_47)
.L_47:
        /*001c*/ 	.word	0x00000000
        /*0020*/ 	.short	0x0000
        /*0022*/ 	.short	0x0000
        /*0024*/ 	.byte	0x00, 0xf5, 0x21, 0x00


	//----- nvinfo : EIATTR_SPARSE_MMA_MASK
	.align		4
.L_48:
        /*0028*/ 	.byte	0x03, 0x50
        /*002a*/ 	.short	0x0000


	//----- nvinfo : EIATTR_MAXREG_COUNT
	.align		4
        /*002c*/ 	.byte	0x03, 0x1b
        /*002e*/ 	.short	0x00ff


	//----- nvinfo : EIATTR_MERCURY_ISA_VERSION
	.align		4
        /*0030*/ 	.byte	0x03, 0x5f
        /*0032*/ 	.short	0x0101


	//----- nvinfo : EIATTR_VRC_CTA_INIT_COUNT
	.align		4
        /*0034*/ 	.byte	0x02, 0x4a
	.zero		1
	.zero		1


	//----- nvinfo : EIATTR_EXIT_INSTR_OFFSETS
	.align		4
        /*0038*/ 	.byte	0x04, 0x1c
        /*003a*/ 	.short	(.L_50 - .L_49)


	//   ....[0]....
.L_49:
        /*003c*/ 	.word	0x00000140


	//----- nvinfo : EIATTR_CBANK_PARAM_SIZE
	.align		4
.L_50:
        /*0040*/ 	.byte	0x03, 0x19
        /*0042*/ 	.short	0x0010


	//----- nvinfo : EIATTR_PARAM_CBANK
	.align		4
        /*0044*/ 	.byte	0x04, 0x0a
        /*0046*/ 	.short	(.L_52 - .L_51)
	.align		4
.L_51:
        /*0048*/ 	.word	index@(.nv.constant0.end_simulation)
        /*004c*/ 	.short	0x0380
        /*004e*/ 	.short	0x0010


	//----- nvinfo : EIATTR_SW_WAR
	.align		4
.L_52:
        /*0050*/ 	.byte	0x04, 0x36
        /*0052*/ 	.short	(.L_54 - .L_53)
.L_53:
        /*0054*/ 	.word	0x00000008
.L_54:


//--------------------- .nv.info.continue_simulation --------------------------
	.section	.nv.info.continue_simulation,"",@"SHT_CUDA_INFO"
	.sectionflags	@""
	.align	4


	//----- nvinfo : EIATTR_CUDA_API_VERSION
	.align		4
        /*0000*/ 	.byte	0x04, 0x37
        /*0002*/ 	.short	(.L_56 - .L_55)
.L_55:
        /*0004*/ 	.word	0x00000082


	//----- nvinfo : EIATTR_KPARAM_INFO
	.align		4
.L_56:
        /*0008*/ 	.byte	0x04, 0x17
        /*000a*/ 	.short	(.L_58 - .L_57)
.L_57:
        /*000c*/ 	.word	0x00000000
        /*0010*/ 	.short	0x0001
        /*0012*/ 	.short	0x0008
        /*0014*/ 	.byte	0x00, 0xf5, 0x21, 0x00


	//----- nvinfo : EIATTR_KPARAM_INFO
	.align		4
.L_58:
        /*0018*/ 	.byte	0x04, 0x17
        /*001a*/ 	.short	(.L_60 - .L_59)
.L_59:
        /*001c*/ 	.word	0x00000000
        /*0020*/ 	.short	0x0000
        /*0022*/ 	.short	0x0000
        /*0024*/ 	.byte	0x00, 0xf5, 0x21, 0x00


	//----- nvinfo : EIATTR_SPARSE_MMA_MASK
	.align		4
.L_60:
        /*0028*/ 	.byte	0x03, 0x50
        /*002a*/ 	.short	0x0000


	//----- nvinfo : EIATTR_MAXREG_COUNT
	.align		4
        /*002c*/ 	.byte	0x03, 0x1b
        /*002e*/ 	.short	0x00ff


	//----- nvinfo : EIATTR_MERCURY_ISA_VERSION
	.align		4
        /*0030*/ 	.byte	0x03, 0x5f
        /*0032*/ 	.short	0x0101


	//----- nvinfo : EIATTR_VRC_CTA_INIT_COUNT
	.align		4
        /*0034*/ 	.byte	0x02, 0x4a
	.zero		1
	.zero		1


	//----- nvinfo : EIATTR_EXIT_INSTR_OFFSETS
	.align		4
        /*0038*/ 	.byte	0x04, 0x1c
        /*003a*/ 	.short	(.L_62 - .L_61)


	//   ....[0]....
.L_61:
        /*003c*/ 	.word	0x00001c40


	//----- nvinfo : EIATTR_CRS_STACK_SIZE
	.align		4
.L_62:
        /*0040*/ 	.byte	0x04, 0x1e
        /*0042*/ 	.short	(.L_64 - .L_63)
.L_63:
        /*0044*/ 	.word	0x00000000


	//----- nvinfo : EIATTR_CBANK_PARAM_SIZE
	.align		4
.L_64:
        /*0048*/ 	.byte	0x03, 0x19
        /*004a*/ 	.short	0x0010


	//----- nvinfo : EIATTR_PARAM_CBANK
	.align		4
        /*004c*/ 	.byte	0x04, 0x0a
        /*004e*/ 	.short	(.L_66 - .L_65)
	.align		4
.L_65:
        /*0050*/ 	.word	index@(.nv.constant0.continue_simulation)
        /*0054*/ 	.short	0x0380
        /*0056*/ 	.short	0x0010


	//----- nvinfo : EIATTR_SW_WAR
	.align		4
.L_66:
        /*0058*/ 	.byte	0x04, 0x36
        /*005a*/ 	.short	(.L_68 - .L_67)
.L_67:
        /*005c*/ 	.word	0x00000008
.L_68:


//--------------------- .nv.info.prepare_simulation --------------------------
	.section	.nv.info.prepare_simulation,"",@"SHT_CUDA_INFO"
	.sectionflags	@""
	.align	4


	//----- nvinfo : EIATTR_CUDA_API_VERSION
	.align		4
        /*0000*/ 	.byte	0x04, 0x37
        /*0002*/ 	.short	(.L_70 - .L_69)
.L_69:
        /*0004*/ 	.word	0x00000082


	//----- nvinfo : EIATTR_KPARAM_INFO
	.align		4
.L_70:
        /*0008*/ 	.byte	0x04, 0x17
        /*000a*/ 	.short	(.L_72 - .L_71)
.L_71:
        /*000c*/ 	.word	0x00000000
        /*0010*/ 	.short	0x0001
        /*0012*/ 	.short	0x0008
        /*0014*/ 	.byte	0x00, 0xf5, 0x21, 0x00


	//----- nvinfo : EIATTR_KPARAM_INFO
	.align		4
.L_72:
        /*0018*/ 	.byte	0x04, 0x17
        /*001a*/ 	.short	(.L_74 - .L_73)
.L_73:
        /*001c*/ 	.word	0x00000000
        /*0020*/ 	.short	0x0000
        /*0022*/ 	.short	0x0000
        /*0024*/ 	.byte	0x00, 0xf5, 0x21, 0x00


	//----- nvinfo : EIATTR_SPARSE_MMA_MASK
	.align		4
.L_74:
        /*0028*/ 	.byte	0x03, 0x50
        /*002a*/ 	.short	0x0000


	//----- nvinfo : EIATTR_MAXREG_COUNT
	.align		4
        /*002c*/ 	.byte	0x03, 0x1b
        /*002e*/ 	.short	0x00ff


	//----- nvinfo : EIATTR_MERCURY_ISA_VERSION
	.align		4
        /*0030*/ 	.byte	0x03, 0x5f
        /*0032*/ 	.short	0x0101


	//----- nvinfo : EIATTR_VRC_CTA_INIT_COUNT
	.align		4
        /*0034*/ 	.byte	0x02, 0x4a
	.zero		1
	.zero		1


	//----- nvinfo : EIATTR_EXIT_INSTR_OFFSETS
	.align		4
        /*0038*/ 	.byte	0x04, 0x1c
        /*003a*/ 	.short	(.L_76 - .L_75)


	//   ....[0]....
.L_75:
        /*003c*/ 	.word	0x00000260


	//----- nvinfo : EIATTR_CBANK_PARAM_SIZE
	.align		4
.L_76:
        /*0040*/ 	.byte	0x03, 0x19
        /*0042*/ 	.short	0x0010


	//----- nvinfo : EIATTR_PARAM_CBANK
	.align		4
        /*0044*/ 	.byte	0x04, 0x0a
        /*0046*/ 	.short	(.L_78 - .L_77)
	.align		4
.L_77:
        /*0048*/ 	.word	index@(.nv.constant0.prepare_simulation)
        /*004c*/ 	.short	0x0380
        /*004e*/ 	.short	0x0010


	//----- nvinfo : EIATTR_SW_WAR
	.align		4
.L_78:
        /*0050*/ 	.byte	0x04, 0x36
        /*0052*/ 	.short	(.L_80 - .L_79)
.L_79:
        /*0054*/ 	.word	0x00000008
.L_80:


//--------------------- .nv.info._Z10initkerneli  --------------------------
	.section	.nv.info._Z10initkerneli,"",@"SHT_CUDA_INFO"
	.sectionflags	@""
	.align	4


	//----- nvinfo : EIATTR_CUDA_API_VERSION
	.align		4
        /*0000*/ 	.byte	0x04, 0x37
        /*0002*/ 	.short	(.L_82 - .L_81)
.L_81:
        /*0004*/ 	.word	0x00000082


	//----- nvinfo : EIATTR_KPARAM_INFO
	.align		4
.L_82:
        /*0008*/ 	.byte	0x04, 0x17
        /*000a*/ 	.short	(.L_84 - .L_83)
.L_83:
        /*000c*/ 	.word	0x00000000
        /*0010*/ 	.short	0x0000
        /*0012*/ 	.short	0x0000
        /*0014*/ 	.byte	0x00, 0xf0, 0x11, 0x00


	//----- nvinfo : EIATTR_SPARSE_MMA_MASK
	.align		4
.L_84:
        /*0018*/ 	.byte	0x03, 0x50
        /*001a*/ 	.short	0x0000


	//----- nvinfo : EIATTR_MAXREG_COUNT
	.align		4
        /*001c*/ 	.byte	0x03, 0x1b
        /*001e*/ 	.short	0x00ff


	//----- nvinfo : EIATTR_EXTERNS
	.align		4
        /*0020*/ 	.byte	0x04, 0x0f
        /*0022*/ 	.short	(.L_86 - .L_85)


	//   ....[0]....
	.align		4
.L_85:
        /*0024*/ 	.word	index@(malloc)


	//----- nvinfo : EIATTR_MERCURY_ISA_VERSION
	.align		4
.L_86:
        /*0028*/ 	.byte	0x03, 0x5f
        /*002a*/ 	.short	0x0101


	//----- nvinfo : EIATTR_VRC_CTA_INIT_COUNT
	.align		4
        /*002c*/ 	.byte	0x02, 0x4a
	.zero		1
	.zero		1


	//----- nvinfo : EIATTR_SYSCALL_OFFSETS
	.align		4
        /*0030*/ 	.byte	0x04, 0x46
        /*0032*/ 	.short	(.L_88 - .L_87)


	//   ....[0]....
.L_87:
        /*0034*/ 	.word	0x000000b0


	//----- nvinfo : EIATTR_EXIT_INSTR_OFFSETS
	.align		4
.L_88:
        /*0038*/ 	.byte	0x04, 0x1c
        /*003a*/ 	.short	(.L_90 - .L_89)


	//   ....[0]....
.L_89:
        /*003c*/ 	.word	0x00000fc0


	//----- nvinfo : EIATTR_CRS_STACK_SIZE
	.align		4
.L_90:
        /*0040*/ 	.byte	0x04, 0x1e
        /*0042*/ 	.short	(.L_92 - .L_91)
.L_91:
        /*0044*/ 	.word	0x00000000


	//----- nvinfo : EIATTR_CBANK_PARAM_SIZE
	.align		4
.L_92:
        /*0048*/ 	.byte	0x03, 0x19
        /*004a*/ 	.short	0x0004


	//----- nvinfo : EIATTR_PARAM_CBANK
	.align		4
        /*004c*/ 	.byte	0x04, 0x0a
        /*004e*/ 	.short	(.L_94 - .L_93)
	.align		4
.L_93:
        /*0050*/ 	.word	index@(.nv.constant0._Z10initkerneli)
        /*0054*/ 	.short	0x0380
        /*0056*/ 	.short	0x0004


	//----- nvinfo : EIATTR_SW_WAR
	.align		4
.L_94:
        /*0058*/ 	.byte	0x04, 0x36
        /*005a*/ 	.short	(.L_96 - .L_95)
.L_95:
        /*005c*/ 	.word	0x00000008
.L_96:


//--------------------- .nv.callgraph             --------------------------
	.section	.nv.callgraph,"",@"SHT_CUDA_CALLGRAPH"
	.align	4
	.sectionentsize	8
	.align		4
        /*0000*/ 	.word	0x00000000
	.align		4
        /*0004*/ 	.word	0xffffffff
	.align		4
        /*0008*/ 	.word	index@(_Z10initkerneli)
	.align		4
        /*000c*/ 	.word	index@(malloc)
	.align		4
        /*0010*/ 	.word	0x00000000
	.align		4
        /*0014*/ 	.word	0xfffffffe
	.align		4
        /*0018*/ 	.word	0x00000000
	.align		4
        /*001c*/ 	.word	0xfffffffd
	.align		4
        /*0020*/ 	.word	0x00000000
	.align		4
        /*0024*/ 	.word	0xfffffffc


//--------------------- .nv.constant4             --------------------------
	.section	.nv.constant4,"a",@progbits
	.align	8
	.align		8
.nv.constant4:
        /*0000*/ 	.dword	precalc_xorwow_matrix
	.align		8
        /*0008*/ 	.dword	precalc_xorwow_offset_matrix
	.align		8
        /*0010*/ 	.dword	mrg32k3aM1
	.align		8
        /*0018*/ 	.dword	mrg32k3aM2
	.align		8
        /*0020*/ 	.dword	mrg32k3aM1SubSeq
	.align		8
        /*0028*/ 	.dword	mrg32k3aM2SubSeq
	.align		8
        /*0030*/ 	.dword	mrg32k3aM1Seq
	.align		8
        /*0038*/ 	.dword	mrg32k3aM2Seq
	.align		8
        /*0040*/ 	.dword	curand_states
	.align		8
        /*0048*/ 	.dword	__cudart_i2opi_f
	.align		8
        /*0050*/ 	.dword	malloc


//--------------------- .nv.constant3             --------------------------
	.section	.nv.constant3,"a",@progbits
	.align	8
.nv.constant3:
	.type		__cr_lgamma_table,@object
	.size		__cr_lgamma_table,(steps_per_kernel_call - __cr_lgamma_table)
__cr_lgamma_table:
        /*0000*/ 	.byte	0x00, 0x00, 0x00, 0x00, 0x00, 0x00, 0x00, 0x00, 0x00, 0x00, 0x00, 0x00, 0x00, 0x00, 0x00, 0x00
        /*0010*/ 	.byte	0xef, 0x39, 0xfa, 0xfe, 0x42, 0x2e, 0xe6, 0x3f, 0x02, 0x20, 0x2a, 0xfa, 0x0b, 0xab, 0xfc, 0x3f
        /*0020*/ 	.byte	0xf9, 0x2c, 0x92, 0x7c, 0xa7, 0x6c, 0x09, 0x40, 0xc9, 0x79, 0x44, 0x3c, 0x64, 0x26, 0x13, 0x40
        /*0030*/ 	.byte	0xca, 0x01, 0xcf, 0x3a, 0x27, 0x51, 0x1a, 0x40, 0x30, 0xcc, 0x2d, 0xf3, 0xe1, 0x0c, 0x21, 0x40
        /*0040*/ 	.byte	0x0d, 0xb7, 0xfc, 0x82, 0x8e, 0x35, 0x25, 0x40
	.type		steps_per_kernel_call,@object
	.size		steps_per_kernel_call,(steps_per_period - steps_per_kernel_call)
steps_per_kernel_call:
        /*0048*/ 	.byte	0xc8, 0x00, 0x00, 0x00
	.type		steps_per_period,@object
	.size		steps_per_period,(periods - steps_per_period)
steps_per_period:
        /*004c*/ 	.byte	0xd0, 0x07, 0x00, 0x00
	.type		periods,@object
	.size		periods,(number_of_threads - periods)
periods:
        /*0050*/ 	.byte	0x01, 0x00, 0x00, 0x00
	.type		number_of_threads,@object
	.size		number_of_threads,(afterstep_every - number_of_threads)
number_of_threads:
        /*0054*/ 	.byte	0x04, 0x00, 0x00, 0x00
	.type		afterstep_every,@object
	.size		afterstep_every,(dt - afterstep_every)
afterstep_every:
        /*0058*/ 	.byte	0x01, 0x00, 0x00, 0x00
	.type		dt,@object
	.size		dt,(.L_15 - dt)
dt:
        /*005c*/ 	.byte	0xc8, 0x4a, 0x09, 0x3b
.L_15:


//--------------------- .text.end_simulation      --------------------------
	.section	.text.end_simulation,"ax",@progbits
	.align	128
        .global         end_simulation
        .type           end_simulation,@function
        .size           end_simulation,(.L_x_49 - end_simulation)
        .other          end_simulation,@"STO_CUDA_ENTRY STV_DEFAULT"
end_simulation:
.text.end_simulation:
[----:B------:R-:W-:Y:S01]  /*0000*/  LDC R1, c[0x0][0x37c] ;  /* 0x0000df00ff017b82 */ /* 0x000fe20000000800 */
[----:B------:R-:W0:Y:S01]  /*0010*/  S2R R0, SR_TID.X ;  /* 0x0000000000007919 */ /* 0x000e220000002100 */
[----:B------:R-:W-:Y:S01]  /*0020*/  MOV R2, 0x400 ;  /* 0x0000040000027802 */ /* 0x000fe20000000f00 */
[----:B------:R-:W1:Y:S01]  /*0030*/  LDCU.64 UR4, c[0x0][0x358] ;  /* 0x00006b00ff0477ac */ /* 0x000e620008000a00 */
[----:B------:R-:W0:Y:S01]  /*0040*/  S2R R5, SR_TID.Y ;  /* 0x0000000000057919 */ /* 0x000e220000002200 */
[----:B------:R-:W2:Y:S01]  /*0050*/  S2R R3, SR_CgaCtaId ;  /* 0x0000000000037919 */ /* 0x000ea20000008800 */
[----:B0-----:R-:W-:Y:S02]  /*0060*/  LEA R0, R5, R0, 0x1 ;  /* 0x0000000005007211 */ /* 0x001fe400078e08ff */
[----:B--2---:R-:W-:-:S03]  /*0070*/  LEA R3, R3, R2, 0x18 ;  /* 0x0000000203037211 */ /* 0x004fc600078ec0ff */
[C---:B------:R-:W-:Y:S02]  /*0080*/  IMAD R5, R0.reuse, 0x6, RZ ;  /* 0x0000000600057824 */ /* 0x040fe400078e02ff */
[----:B------:R-:W-:Y:S02]  /*0090*/  IMAD R4, R0, 0x30, R3 ;  /* 0x0000003000047824 */ /* 0x000fe400078e0203 */
[----:B------:R-:W0:Y:S03]  /*00a0*/  LDC.64 R2, c[0x0][0x380] ;  /* 0x0000e000ff027b82 */ /* 0x000e260000000a00 */
[----:B------:R-:W1:Y:S04]  /*00b0*/  LDS.64 R6, [R4+0x8] ;  /* 0x0000080004067984 */ /* 0x000e680000000a00 */
[----:B------:R-:W2:Y:S01]  /*00c0*/  LDS.128 R8, [R4+0x10] ;  /* 0x0000100004087984 */ /* 0x000ea20000000c00 */
[----:B0-----:R-:W-:-:S05]  /*00d0*/  IMAD.WIDE.U32 R2, R5, 0x4, R2 ;  /* 0x0000000405027825 */ /* 0x001fca00078e0002 */
[----:B-1----:R-:W-:Y:S04]  /*00e0*/  STG.E desc[UR4][R2.64], R6 ;  /* 0x0000000602007986 */ /* 0x002fe8000c101904 */
[----:B------:R-:W-:Y:S04]  /*00f0*/  STG.E desc[UR4][R2.64+0x4], R7 ;  /* 0x0000040702007986 */ /* 0x000fe8000c101904 */
[----:B--2---:R-:W-:Y:S04]  /*0100*/  STG.E desc[UR4][R2.64+0x8], R8 ;  /* 0x0000080802007986 */ /* 0x004fe8000c101904 */
[----:B------:R-:W-:Y:S04]  /*0110*/  STG.E desc[UR4][R2.64+0xc], R9 ;  /* 0x00000c0902007986 */ /* 0x000fe8000c101904 */
[----:B------:R-:W-:Y:S04]  /*0120*/  STG.E desc[UR4][R2.64+0x10], R10 ;  /* 0x0000100a02007986 */ /* 0x000fe8000c101904 */
[----:B------:R-:W-:Y:S01]  /*0130*/  STG.E desc[UR4][R2.64+0x14], R11 ;  /* 0x0000140b02007986 */ /* 0x000fe2000c101904 */
[----:B------:R-:W-:Y:S05]  /*0140*/  EXIT ;  /* 0x000000000000794d */ /* 0x000fea0003800000 */
.L_x_0:
[----:B------:R-:W-:-:S00]  /*0150*/  BRA `(.L_x_0) ;  /* 0xfffffffc00fc7947 */ /* 0x000fc0000383ffff */
[----:B------:R-:W-:-:S00]  /*0160*/  NOP ;  /* 0x0000000000007918 */ /* 0x000fc00000000000 */
        /* <DEDUP_REMOVED lines=9> */
.L_x_49:


//--------------------- .text.continue_simulation --------------------------
	.section	.text.continue_simulation,"ax",@progbits
	.align	128
        .global         continue_simulation
        .type           continue_simulation,@function
        .size           continue_simulation,(.L_x_48 - continue_simulation)
        .other          continue_simulation,@"STO_CUDA_ENTRY STV_DEFAULT"
continue_simulation:
.text.continue_simulation:
[----:B------:R-:W-:Y:S01]  /*0000*/  LDC R1, c[0x0][0x37c] ;  /* 0x0000df00ff017b82 */ /* 0x000fe20000000800 */
[----:B------:R-:W0:Y:S01]  /*0010*/  S2R R3, SR_CgaCtaId ;  /* 0x0000000000037919 */ /* 0x000e220000008800 */
[----:B------:R-:W-:Y:S01]  /*0020*/  MOV R2, 0x400 ;  /* 0x0000040000027802 */ /* 0x000fe20000000f00 */
[----:B------:R-:W1:Y:S01]  /*0030*/  LDCU UR4, c[0x3][0x48] ;  /* 0x00c00900ff0477ac */ /* 0x000e620008000800 */
[----:B------:R-:W2:Y:S01]  /*0040*/  S2R R0, SR_TID.X ;  /* 0x0000000000007919 */ /* 0x000ea20000002100 */
[----:B------:R-:W2:Y:S01]  /*0050*/  S2R R5, SR_TID.Y ;  /* 0x0000000000057919 */ /* 0x000ea20000002200 */
[----:B-1----:R-:W-:Y:S01]  /*0060*/  UISETP.GE.AND UP0, UPT, UR4, 0x1, UPT ;  /* 0x000000010400788c */ /* 0x002fe2000bf06270 */
[----:B0-----:R-:W-:Y:S01]  /*0070*/  LEA R3, R3, R2, 0x18 ;  /* 0x0000000203037211 */ /* 0x001fe200078ec0ff */
[----:B--2---:R-:W-:-:S04]  /*0080*/  IMAD R0, R5, 0x2, R0 ;  /* 0x0000000205007824 */ /* 0x004fc800078e0200 */
[----:B------:R-:W-:-:S05]  /*0090*/  IMAD R0, R0, 0x30, R3 ;  /* 0x0000003000007824 */ /* 0x000fca00078e0203 */
[----:B------:R-:W0:Y:S04]  /*00a0*/  LDS.128 R4, [R0] ;  /* 0x0000000000047984 */ /* 0x000e280000000c00 */
[----:B------:R1:W2:Y:S04]  /*00b0*/  LDS R19, [R0+0x20] ;  /* 0x0000200000137984 */ /* 0x0002a80000000800 */
[----:B------:R1:W3:Y:S01]  /*00c0*/  LDS.128 R8, [R0+0x10] ;  /* 0x0000100000087984 */ /* 0x0002e20000000c00 */
[----:B0-----:R-:W0:Y:S02]  /*00d0*/  F2I.TRUNC.NTZ R3, R4 ;  /* 0x0000000400037305 */ /* 0x001e24000020f100 */
[----:B0-----:R-:W-:Y:S01]  /*00e0*/  IMAD.MOV.U32 R2, RZ, RZ, R3 ;  /* 0x000000ffff027224 */ /* 0x001fe200078e0003 */
[----:B-123--:R-:W-:Y:S06]  /*00f0*/  BRA.U !UP0, `(.L_x_1) ;  /* 0x0000001908c07547 */ /* 0x00efec000b800000 */
[----:B------:R-:W-:Y:S01]  /*0100*/  VIADD R2, R3, UR4 ;  /* 0x0000000403027c36 */ /* 0x000fe20008000000 */
[----:B------:R-:W0:Y:S01]  /*0110*/  LDCU.64 UR8, c[0x0][0x358] ;  /* 0x00006b00ff0877ac */ /* 0x000e220008000a00 */
[----:B------:R-:W-:-:S05]  /*0120*/  UMOV UR4, URZ ;  /* 0x000000ff00047c82 */ /* 0x000fca0008000000 */
.L_x_22:
[----:B-1----:R-:W1:Y:S01]  /*0130*/  LDC R23, c[0x3][0x4c] ;  /* 0x00c01300ff177b82 */ /* 0x002e620000000800 */
[----:B------:R-:W-:Y:S01]  /*0140*/  IABS R24, R3 ;  /* 0x0000000300187213 */ /* 0x000fe20000000000 */
[----:B------:R-:W-:Y:S01]  /*0150*/  BSSY.RECONVERGENT B0, `(.L_x_2) ;  /* 0x0000024000007945 */ /* 0x000fe20003800200 */
[----:B------:R-:W-:Y:S02]  /*0160*/  ISETP.GE.AND P2, PT, R3, RZ, PT ;  /* 0x000000ff0300720c */ /* 0x000fe40003f46270 */
[----:B-1----:R-:W-:-:S04]  /*0170*/  IABS R18, R23 ;  /* 0x0000001700127213 */ /* 0x002fc80000000000 */
[----:B------:R-:W1:Y:S08]  /*0180*/  I2F.RP R20, R18 ;  /* 0x0000001200147306 */ /* 0x000e700000209400 */
[----:B-1----:R-:W1:Y:S02]  /*0190*/  MUFU.RCP R20, R20 ;  /* 0x0000001400147308 */ /* 0x002e640000001000 */
[----:B-1----:R-:W-:-:S06]  /*01a0*/  VIADD R16, R20, 0xffffffe ;  /* 0x0ffffffe14107836 */ /* 0x002fcc0000000000 */
[----:B--2---:R1:W2:Y:S02]  /*01b0*/  F2I.FTZ.U32.TRUNC.NTZ R17, R16 ;  /* 0x0000001000117305 */ /* 0x0042a4000021f000 */
[----:B-1----:R-:W-:Y:S02]  /*01c0*/  HFMA2 R16, -RZ, RZ, 0, 0 ;  /* 0x00000000ff107431 */ /* 0x002fe400000001ff */
[----:B--2---:R-:W-:-:S04]  /*01d0*/  IMAD.MOV R21, RZ, RZ, -R17 ;  /* 0x000000ffff157224 */ /* 0x004fc800078e0a11 */
[----:B------:R-:W-:-:S04]  /*01e0*/  IMAD R21, R21, R18, RZ ;  /* 0x0000001215157224 */ /* 0x000fc800078e02ff */
[----:B------:R-:W-:-:S04]  /*01f0*/  IMAD.HI.U32 R17, R17, R21, R16 ;  /* 0x0000001511117227 */ /* 0x000fc800078e0010 */
[----:B------:R-:W-:Y:S01]  /*0200*/  FADD R16, -R7, R6 ;  /* 0x0000000607107221 */ /* 0x000fe20000000100 */
[----:B------:R-:W-:-:S04]  /*0210*/  IMAD.MOV.U32 R21, RZ, RZ, R24 ;  /* 0x000000ffff157224 */ /* 0x000fc800078e0018 */
[----:B------:R-:W-:-:S04]  /*0220*/  IMAD.HI.U32 R17, R17, R21, RZ ;  /* 0x0000001511117227 */ /* 0x000fc800078e00ff */
[----:B------:R-:W-:-:S04]  /*0230*/  IMAD.MOV R17, RZ, RZ, -R17 ;  /* 0x000000ffff117224 */ /* 0x000fc800078e0a11 */
[----:B------:R-:W-:-:S05]  /*0240*/  IMAD R17, R18, R17, R21 ;  /* 0x0000001112117224 */ /* 0x000fca00078e0215 */
[----:B------:R-:W-:-:S13]  /*0250*/  ISETP.GT.U32.AND P0, PT, R18, R17, PT ;  /* 0x000000111200720c */ /* 0x000fda0003f04070 */
[----:B------:R-:W-:Y:S01]  /*0260*/  @!P0 IMAD.IADD R17, R17, 0x1, -R18 ;  /* 0x0000000111118824 */ /* 0x000fe200078e0a12 */
[----:B------:R-:W-:-:S04]  /*0270*/  ISETP.NE.AND P0, PT, R23, RZ, PT ;  /* 0x000000ff1700720c */ /* 0x000fc80003f05270 */
[----:B------:R-:W-:-:S13]  /*0280*/  ISETP.GT.U32.AND P1, PT, R18, R17, PT ;  /* 0x000000111200720c */ /* 0x000fda0003f24070 */
[----:B------:R-:W-:-:S05]  /*0290*/  @!P1 IMAD.IADD R17, R17, 0x1, -R18 ;  /* 0x0000000111119824 */ /* 0x000fca00078e0a12 */
[----:B------:R-:W-:Y:S02]  /*02a0*/  @!P2 IADD3 R17, PT, PT, -R17, RZ, RZ ;  /* 0x000000ff1111a210 */ /* 0x000fe40007ffe1ff */
[----:B------:R-:W-:-:S05]  /*02b0*/  @!P0 LOP3.LUT R17, RZ, R23, RZ, 0x33, !PT ;  /* 0x00000017ff118212 */ /* 0x000fca00078e33ff */
[----:B------:R-:W-:-:S05]  /*02c0*/  VIADD R21, R17, 0x1 ;  /* 0x0000000111157836 */ /* 0x000fca0000000000 */
[----:B------:R-:W-:-:S04]  /*02d0*/  I2FP.F32.S32 R21, R21 ;  /* 0x0000001500157245 */ /* 0x000fc80000201400 */
[----:B------:R-:W1:Y:S08]  /*02e0*/  MUFU.RCP R18, R21 ;  /* 0x0000001500127308 */ /* 0x000e700000001000 */
[----:B------:R-:W2:Y:S01]  /*02f0*/  FCHK P0, R16, R21 ;  /* 0x0000001510007302 */ /* 0x000ea20000000000 */
[----:B-1----:R-:W-:-:S04]  /*0300*/  FFMA R17, -R21, R18, 1 ;  /* 0x3f80000015117423 */ /* 0x002fc80000000112 */
[----:B------:R-:W-:-:S04]  /*0310*/  FFMA R17, R18, R17, R18 ;  /* 0x0000001112117223 */ /* 0x000fc80000000012 */
[----:B------:R-:W-:-:S04]  /*0320*/  FFMA R18, R16, R17, RZ ;  /* 0x0000001110127223 */ /* 0x000fc800000000ff */
[----:B------:R-:W-:-:S04]  /*0330*/  FFMA R20, -R21, R18, R16 ;  /* 0x0000001215147223 */ /* 0x000fc80000000110 */
[----:B------:R-:W-:Y:S01]  /*0340*/  FFMA R18, R17, R20, R18 ;  /* 0x0000001411127223 */ /* 0x000fe20000000012 */
[----:B--2---:R-:W-:Y:S06]  /*0350*/  @!P0 BRA `(.L_x_3) ;  /* 0x00000000000c8947 */ /* 0x004fec0003800000 */
[----:B------:R-:W-:Y:S01]  /*0360*/  IMAD.MOV.U32 R17, RZ, RZ, R21 ;  /* 0x000000ffff117224 */ /* 0x000fe200078e0015 */
[----:B------:R-:W-:-:S07]  /*0370*/  MOV R20, 0x390 ;  /* 0x0000039000147802 */ /* 0x000fce0000000f00 */
[----:B0-----:R-:W-:Y:S05]  /*0380*/  CALL.REL.NOINC `($__internal_0_$__cuda_sm3x_div_rn_noftz_f32_slowpath) ;  /* 0x0000001800307944 */ /* 0x001fea0003c00000 */
.L_x_3:
[----:B0-----:R-:W-:Y:S05]  /*0390*/  BSYNC.RECONVERGENT B0 ;  /* 0x0000000000007941 */ /* 0x001fea0003800200 */
.L_x_2:
[----:B------:R-:W0:Y:S01]  /*03a0*/  MUFU.RCP R16, R21 ;  /* 0x0000001500107308 */ /* 0x000e220000001000 */
[----:B------:R-:W-:Y:S01]  /*03b0*/  FADD R24, -R10, R9 ;  /* 0x000000090a187221 */ /* 0x000fe20000000100 */
[----:B------:R-:W-:Y:S01]  /*03c0*/  BSSY.RECONVERGENT B0, `(.L_x_4) ;  /* 0x000000e000007945 */ /* 0x000fe20003800200 */
[----:B------:R-:W-:-:S05]  /*03d0*/  FADD R7, R18, R7 ;  /* 0x0000000712077221 */ /* 0x000fca0000000000 */
[----:B------:R-:W1:Y:S01]  /*03e0*/  FCHK P0, R24, R21 ;  /* 0x0000001518007302 */ /* 0x000e620000000000 */
[----:B0-----:R-:W-:-:S04]  /*03f0*/  FFMA R17, -R21, R16, 1 ;  /* 0x3f80000015117423 */ /* 0x001fc80000000110 */
[----:B------:R-:W-:-:S04]  /*0400*/  FFMA R16, R16, R17, R16 ;  /* 0x0000001110107223 */ /* 0x000fc80000000010 */
[----:B------:R-:W-:-:S04]  /*0410*/  FFMA R23, R16, R24, RZ ;  /* 0x0000001810177223 */ /* 0x000fc800000000ff */
[----:B------:R-:W-:-:S04]  /*0420*/  FFMA R20, -R21, R23, R24 ;  /* 0x0000001715147223 */ /* 0x000fc80000000118 */
[----:B------:R-:W-:Y:S01]  /*0430*/  FFMA R23, R16, R20, R23 ;  /* 0x0000001410177223 */ /* 0x000fe20000000017 */
[----:B-1----:R-:W-:Y:S06]  /*0440*/  @!P0 BRA `(.L_x_5) ;  /* 0x0000000000148947 */ /* 0x002fec0003800000 */
[----:B------:R-:W-:Y:S01]  /*0450*/  IMAD.MOV.U32 R16, RZ, RZ, R24 ;  /* 0x000000ffff107224 */ /* 0x000fe200078e0018 */
[----:B------:R-:W-:Y:S01]  /*0460*/  MOV R20, 0x490 ;  /* 0x0000049000147802 */ /* 0x000fe20000000f00 */
[----:B------:R-:W-:-:S07]  /*0470*/  IMAD.MOV.U32 R17, RZ, RZ, R21 ;  /* 0x000000ffff117224 */ /* 0x000fce00078e0015 */
[----:B------:R-:W-:Y:S05]  /*0480*/  CALL.REL.NOINC `($__internal_0_$__cuda_sm3x_div_rn_noftz_f32_slowpath) ;  /* 0x0000001400f07944 */ /* 0x000fea0003c00000 */
[----:B------:R-:W-:-:S07]  /*0490*/  MOV R23, R18 ;  /* 0x0000001200177202 */ /* 0x000fce0000000f00 */
.L_x_5:
[----:B------:R-:W-:Y:S05]  /*04a0*/  BSYNC.RECONVERGENT B0 ;  /* 0x0000000000007941 */ /* 0x000fea0003800200 */
.L_x_4:
[----:B------:R-:W0:Y:S01]  /*04b0*/  LDC R18, c[0x3][0x4c] ;  /* 0x00c01300ff127b82 */ /* 0x000e220000000800 */
[----:B------:R-:W-:Y:S01]  /*04c0*/  ISETP.GE.AND P2, PT, R3, RZ, PT ;  /* 0x000000ff0300720c */ /* 0x000fe20003f46270 */
[----:B------:R-:W-:Y:S01]  /*04d0*/  BSSY.RECONVERGENT B0, `(.L_x_6) ;  /* 0x0000060000007945 */ /* 0x000fe20003800200 */
[----:B------:R-:W-:Y:S01]  /*04e0*/  FADD R10, R23, R10 ;  /* 0x0000000a170a7221 */ /* 0x000fe20000000000 */
[----:B0-----:R-:W-:-:S05]  /*04f0*/  VIADD R25, R18, 0xffffffff ;  /* 0xffffffff12197836 */ /* 0x001fca0000000000 */
[----:B------:R-:W-:-:S04]  /*0500*/  IABS R20, R25 ;  /* 0x0000001900147213 */ /* 0x000fc80000000000 */
[----:B------:R-:W0:Y:S08]  /*0510*/  I2F.RP R24, R20 ;  /* 0x0000001400187306 */ /* 0x000e300000209400 */
[----:B0-----:R-:W0:Y:S02]  /*0520*/  MUFU.RCP R24, R24 ;  /* 0x0000001800187308 */ /* 0x001e240000001000 */
[----:B0-----:R-:W-:-:S06]  /*0530*/  VIADD R16, R24, 0xffffffe ;  /* 0x0ffffffe18107836 */ /* 0x001fcc0000000000 */
[----:B------:R0:W1:Y:S02]  /*0540*/  F2I.FTZ.U32.TRUNC.NTZ R17, R16 ;  /* 0x0000001000117305 */ /* 0x000064000021f000 */
[----:B0-----:R-:W-:Y:S02]  /*0550*/  IMAD.MOV.U32 R16, RZ, RZ, RZ ;  /* 0x000000ffff107224 */ /* 0x001fe400078e00ff */
[----:B-1----:R-:W-:-:S04]  /*0560*/  IMAD.MOV R21, RZ, RZ, -R17 ;  /* 0x000000ffff157224 */ /* 0x002fc800078e0a11 */
[----:B------:R-:W-:-:S04]  /*0570*/  IMAD R21, R21, R20, RZ ;  /* 0x0000001415157224 */ /* 0x000fc800078e02ff */
[----:B------:R-:W-:Y:S01]  /*0580*/  IMAD.HI.U32 R26, R17, R21, R16 ;  /* 0x00000015111a7227 */ /* 0x000fe200078e0010 */
[----:B------:R-:W-:Y:S02]  /*0590*/  IABS R21, R3 ;  /* 0x0000000300157213 */ /* 0x000fe40000000000 */
[----:B------:R-:W-:-:S03]  /*05a0*/  IABS R17, R25 ;  /* 0x0000001900117213 */ /* 0x000fc60000000000 */
[----:B------:R-:W-:Y:S01]  /*05b0*/  IMAD.HI.U32 R26, R26, R21, RZ ;  /* 0x000000151a1a7227 */ /* 0x000fe200078e00ff */
[----:B------:R-:W-:-:S05]  /*05c0*/  IADD3 R17, PT, PT, RZ, -R17, RZ ;  /* 0x80000011ff117210 */ /* 0x000fca0007ffe0ff */
[----:B------:R-:W-:-:S05]  /*05d0*/  IMAD R17, R26, R17, R21 ;  /* 0x000000111a117224 */ /* 0x000fca00078e0215 */
[----:B------:R-:W-:-:S13]  /*05e0*/  ISETP.GT.U32.AND P0, PT, R20, R17, PT ;  /* 0x000000111400720c */ /* 0x000fda0003f04070 */
[----:B------:R-:W-:Y:S01]  /*05f0*/  @!P0 IMAD.IADD R17, R17, 0x1, -R20 ;  /* 0x0000000111118824 */ /* 0x000fe200078e0a14 */
[----:B------:R-:W-:-:S04]  /*0600*/  ISETP.NE.AND P0, PT, R25, RZ, PT ;  /* 0x000000ff1900720c */ /* 0x000fc80003f05270 */
[----:B------:R-:W-:-:S13]  /*0610*/  ISETP.GT.U32.AND P1, PT, R20, R17, PT ;  /* 0x000000111400720c */ /* 0x000fda0003f24070 */
[----:B------:R-:W-:-:S04]  /*0620*/  @!P1 IMAD.IADD R17, R17, 0x1, -R20 ;  /* 0x0000000111119824 */ /* 0x000fc800078e0a14 */
[----:B------:R-:W-:Y:S01]  /*0630*/  @!P2 IMAD.MOV R17, RZ, RZ, -R17 ;  /* 0x000000ffff11a224 */ /* 0x000fe200078e0a11 */
[----:B------:R-:W-:-:S04]  /*0640*/  @!P0 LOP3.LUT R17, RZ, R25, RZ, 0x33, !PT ;  /* 0x00000019ff118212 */ /* 0x000fc800078e33ff */
[----:B------:R-:W-:-:S13]  /*0650*/  ISETP.NE.AND P0, PT, R17, RZ, PT ;  /* 0x000000ff1100720c */ /* 0x000fda0003f05270 */
[----:B------:R-:W-:Y:S05]  /*0660*/  @P0 BRA `(.L_x_7) ;  /* 0x0000000400180947 */ /* 0x000fea0003800000 */
[----:B------:R-:W-:Y:S01]  /*0670*/  IABS R20, R18 ;  /* 0x0000001200147213 */ /* 0x000fe20000000000 */
[----:B------:R-:W-:Y:S01]  /*0680*/  IMAD.MOV.U32 R16, RZ, RZ, RZ ;  /* 0x000000ffff107224 */ /* 0x000fe200078e00ff */
[----:B------:R-:W-:Y:S02]  /*0690*/  BSSY.RECONVERGENT B1, `(.L_x_8) ;  /* 0x0000030000017945 */ /* 0x000fe40003800200 */
[----:B------:R-:W0:Y:S08]  /*06a0*/  I2F.RP R23, R20 ;  /* 0x0000001400177306 */ /* 0x000e300000209400 */
[----:B0-----:R-:W0:Y:S02]  /*06b0*/  MUFU.RCP R23, R23 ;  /* 0x0000001700177308 */ /* 0x001e240000001000 */
[----:B0-----:R-:W-:-:S06]  /*06c0*/  VIADD R17, R23, 0xffffffe ;  /* 0x0ffffffe17117836 */ /* 0x001fcc0000000000 */
[----:B------:R-:W0:Y:S02]  /*06d0*/  F2I.FTZ.U32.TRUNC.NTZ R17, R17 ;  /* 0x0000001100117305 */ /* 0x000e24000021f000 */
[----:B0-----:R-:W-:-:S05]  /*06e0*/  IADD3 R25, PT, PT, RZ, -R17, RZ ;  /* 0x80000011ff197210 */ /* 0x001fca0007ffe0ff */
[----:B------:R-:W-:-:S04]  /*06f0*/  IMAD R25, R25, R20, RZ ;  /* 0x0000001419197224 */ /* 0x000fc800078e02ff */
[----:B------:R-:W-:-:S06]  /*0700*/  IMAD.HI.U32 R16, R17, R25, R16 ;  /* 0x0000001911107227 */ /* 0x000fcc00078e0010 */
[----:B------:R-:W-:-:S04]  /*0710*/  IMAD.HI.U32 R17, R16, R21, RZ ;  /* 0x0000001510117227 */ /* 0x000fc800078e00ff */
[----:B------:R-:W-:-:S04]  /*0720*/  IMAD.MOV R24, RZ, RZ, -R17 ;  /* 0x000000ffff187224 */ /* 0x000fc800078e0a11 */
[----:B------:R-:W-:-:S05]  /*0730*/  IMAD R21, R20, R24, R21 ;  /* 0x0000001814157224 */ /* 0x000fca00078e0215 */
[----:B------:R-:W-:-:S13]  /*0740*/  ISETP.GT.U32.AND P2, PT, R20, R21, PT ;  /* 0x000000151400720c */ /* 0x000fda0003f44070 */
[----:B------:R-:W-:Y:S02]  /*0750*/  @!P2 IMAD.IADD R21, R21, 0x1, -R20 ;  /* 0x000000011515a824 */ /* 0x000fe400078e0a14 */
[----:B------:R-:W-:Y:S01]  /*0760*/  @!P2 VIADD R17, R17, 0x1 ;  /* 0x000000011111a836 */ /* 0x000fe20000000000 */
[----:B------:R-:W-:Y:S02]  /*0770*/  ISETP.NE.AND P2, PT, R18, RZ, PT ;  /* 0x000000ff1200720c */ /* 0x000fe40003f45270 */
[----:B------:R-:W-:Y:S02]  /*0780*/  ISETP.GE.U32.AND P0, PT, R21, R20, PT ;  /* 0x000000141500720c */ /* 0x000fe40003f06070 */
[-C--:B------:R-:W-:Y:S02]  /*0790*/  LOP3.LUT R21, R3, R18.reuse, RZ, 0x3c, !PT ;  /* 0x0000001203157212 */ /* 0x080fe400078e3cff */
[----:B------:R-:W-:Y:S02]  /*07a0*/  LOP3.LUT R18, RZ, R18, RZ, 0x33, !PT ;  /* 0x00000012ff127212 */ /* 0x000fe400078e33ff */
[----:B------:R-:W-:-:S07]  /*07b0*/  ISETP.GE.AND P1, PT, R21, RZ, PT ;  /* 0x000000ff1500720c */ /* 0x000fce0003f26270 */
[----:B------:R-:W-:-:S06]  /*07c0*/  @P0 IADD3 R17, PT, PT, R17, 0x1, RZ ;  /* 0x0000000111110810 */ /* 0x000fcc0007ffe0ff */
[----:B------:R-:W-:-:S05]  /*07d0*/  @!P1 IMAD.MOV R17, RZ, RZ, -R17 ;  /* 0x000000ffff119224 */ /* 0x000fca00078e0a11 */
[----:B------:R-:W-:-:S04]  /*07e0*/  SEL R17, R18, R17, !P2 ;  /* 0x0000001112117207 */ /* 0x000fc80005000000 */
[----:B------:R-:W-:Y:S02]  /*07f0*/  IABS R21, R17 ;  /* 0x0000001100157213 */ /* 0x000fe40000000000 */
[----:B------:R-:W-:-:S03]  /*0800*/  ISETP.GE.AND P1, PT, R17, RZ, PT ;  /* 0x000000ff1100720c */ /* 0x000fc60003f26270 */
[----:B------:R-:W-:-:S04]  /*0810*/  IMAD.HI.U32 R16, R16, R21, RZ ;  /* 0x0000001510107227 */ /* 0x000fc800078e00ff */
[----:B------:R-:W-:-:S04]  /*0820*/  IMAD.MOV R16, RZ, RZ, -R16 ;  /* 0x000000ffff107224 */ /* 0x000fc800078e0a10 */
[----:B------:R-:W-:Y:S02]  /*0830*/  IMAD R21, R20, R16, R21 ;  /* 0x0000001014157224 */ /* 0x000fe400078e0215 */
[----:B------:R-:W-:-:S03]  /*0840*/  FADD R16, R7, -R8 ;  /* 0x8000000807107221 */ /* 0x000fc60000000000 */
[----:B------:R-:W-:-:S13]  /*0850*/  ISETP.GT.U32.AND P0, PT, R20, R21, PT ;  /* 0x000000151400720c */ /* 0x000fda0003f04070 */
[----:B------:R-:W-:-:S05]  /*0860*/  @!P0 IMAD.IADD R21, R21, 0x1, -R20 ;  /* 0x0000000115158824 */ /* 0x000fca00078e0a14 */
[----:B------:R-:W-:-:S13]  /*0870*/  ISETP.GT.U32.AND P0, PT, R20, R21, PT ;  /* 0x000000151400720c */ /* 0x000fda0003f04070 */
[----:B------:R-:W-:-:S05]  /*0880*/  @!P0 IMAD.IADD R21, R21, 0x1, -R20 ;  /* 0x0000000115158824 */ /* 0x000fca00078e0a14 */
[----:B------:R-:W-:-:S04]  /*0890*/  @!P1 IADD3 R21, PT, PT, -R21, RZ, RZ ;  /* 0x000000ff15159210 */ /* 0x000fc80007ffe1ff */
[----:B------:R-:W-:-:S05]  /*08a0*/  SEL R21, R18, R21, !P2 ;  /* 0x0000001512157207 */ /* 0x000fca0005000000 */
[----:B------:R-:W-:-:S05]  /*08b0*/  VIADD R21, R21, 0x1 ;  /* 0x0000000115157836 */ /* 0x000fca0000000000 */
[----:B------:R-:W-:-:S04]  /*08c0*/  I2FP.F32.S32 R21, R21 ;  /* 0x0000001500157245 */ /* 0x000fc80000201400 */
[----:B------:R-:W0:Y:S08]  /*08d0*/  MUFU.RCP R18, R21 ;  /* 0x0000001500127308 */ /* 0x000e300000001000 */
        /* <DEDUP_REMOVED lines=8> */
[----:B------:R-:W-:-:S07]  /*0960*/  MOV R20, 0x980 ;  /* 0x0000098000147802 */ /* 0x000fce0000000f00 */
[----:B------:R-:W-:Y:S05]  /*0970*/  CALL.REL.NOINC `($__internal_0_$__cuda_sm3x_div_rn_noftz_f32_slowpath) ;  /* 0x0000001000b47944 */ /* 0x000fea0003c00000 */
[----:B------:R-:W-:-:S07]  /*0980*/  IMAD.MOV.U32 R17, RZ, RZ, R18 ;  /* 0x000000ffff117224 */ /* 0x000fce00078e0012 */
.L_x_9:
[----:B------:R-:W-:Y:S05]  /*0990*/  BSYNC.RECONVERGENT B1 ;  /* 0x0000000000017941 */ /* 0x000fea0003800200 */
.L_x_8:
[----:B------:R-:W0:Y:S01]  /*09a0*/  MUFU.RCP R18, R21 ;  /* 0x0000001500127308 */ /* 0x000e220000001000 */
[----:B------:R-:W-:Y:S01]  /*09b0*/  FADD R16, R10, -R11 ;  /* 0x8000000b0a107221 */ /* 0x000fe20000000000 */
        /* <DEDUP_REMOVED lines=12> */
[----:B------:R-:W-:-:S07]  /*0a80*/  MOV R10, R18 ;  /* 0x00000012000a7202 */ /* 0x000fce0000000f00 */
.L_x_11:
[----:B------:R-:W-:Y:S05]  /*0a90*/  BSYNC.RECONVERGENT B1 ;  /* 0x0000000000017941 */ /* 0x000fea0003800200 */
.L_x_10:
[----:B------:R-:W-:Y:S01]  /*0aa0*/  FADD R11, R11, R10 ;  /* 0x0000000a0b0b7221 */ /* 0x000fe20000000000 */
[----:B------:R-:W-:Y:S02]  /*0ab0*/  IMAD.MOV.U32 R7, RZ, RZ, RZ ;  /* 0x000000ffff077224 */ /* 0x000fe400078e00ff */
[----:B------:R-:W-:-:S07]  /*0ac0*/  IMAD.MOV.U32 R10, RZ, RZ, RZ ;  /* 0x000000ffff0a7224 */ /* 0x000fce00078e00ff */
.L_x_7:
[----:B------:R-:W-:Y:S05]  /*0ad0*/  BSYNC.RECONVERGENT B0 ;  /* 0x0000000000007941 */ /* 0x000fea0003800200 */
.L_x_6:
[----:B------:R-:W0:Y:S01]  /*0ae0*/  F2F.F64.F32 R20, R9 ;  /* 0x0000000900147310 */ /* 0x000e220000201800 */
[----:B------:R-:W-:Y:S01]  /*0af0*/  UMOV UR6, 0x54442d18 ;  /* 0x54442d1800067882 */ /* 0x000fe20000000000 */
[----:B------:R-:W-:Y:S01]  /*0b00*/  UMOV UR7, 0x401921fb ;  /* 0x401921fb00077882 */ /* 0x000fe20000000000 */
[----:B------:R-:W-:Y:S05]  /*0b10*/  BSSY.RECONVERGENT B0, `(.L_x_12) ;  /* 0x000006d000007945 */ /* 0x000fea0003800200 */
[----:B------:R1:W-:Y:S01]  /*0b20*/  F2F.F64.F32 R16, R6 ;  /* 0x0000000600107310 */ /* 0x0003e20000201800 */
[----:B0-----:R-:W-:Y:S01]  /*0b30*/  DMUL R20, R20, UR6 ;  /* 0x0000000614147c28 */ /* 0x001fe20008000000 */
[----:B------:R-:W0:Y:S06]  /*0b40*/  LDCU UR7, c[0x3][0x5c] ;  /* 0x00c00b80ff0777ac */ /* 0x000e2c0008000800 */
[----:B------:R-:W2:Y:S01]  /*0b50*/  F2F.F32.F64 R23, R20 ;  /* 0x0000001400177310 */ /* 0x000ea20000301000 */
[----:B0-----:R-:W-:Y:S01]  /*0b60*/  FFMA R9, R6, UR7, R9 ;  /* 0x0000000706097c23 */ /* 0x001fe20008000009 */
[----:B-1----:R-:W-:Y:S01]  /*0b70*/  FFMA R6, R19, UR7, R6 ;  /* 0x0000000713067c23 */ /* 0x002fe20008000006 */
[C---:B--2---:R-:W-:Y:S01]  /*0b80*/  FMUL R26, R23.reuse, 0.63661974668502807617 ;  /* 0x3f22f983171a7820 */ /* 0x044fe20000400000 */
[----:B------:R-:W-:-:S05]  /*0b90*/  FSETP.GE.AND P0, PT, |R23|, 105615, PT ;  /* 0x47ce47801700780b */ /* 0x000fca0003f06200 */
[----:B------:R-:W0:Y:S02]  /*0ba0*/  F2I.NTZ R26, R26 ;  /* 0x0000001a001a7305 */ /* 0x000e240000203100 */
[----:B0-----:R-:W-:-:S05]  /*0bb0*/  I2FP.F32.S32 R18, R26 ;  /* 0x0000001a00127245 */ /* 0x001fca0000201400 */
[----:B------:R-:W-:-:S04]  /*0bc0*/  FFMA R25, R18, -1.5707962512969970703, R23 ;  /* 0xbfc90fda12197823 */ /* 0x000fc80000000017 */
[----:B------:R-:W-:-:S04]  /*0bd0*/  FFMA R25, R18, -7.5497894158615963534e-08, R25 ;  /* 0xb3a2216812197823 */ /* 0x000fc80000000019 */
[----:B------:R-:W-:Y:S01]  /*0be0*/  FFMA R18, R18, -5.3903029534742383927e-15, R25 ;  /* 0xa7c234c512127823 */ /* 0x000fe20000000019 */
[----:B------:R-:W-:Y:S06]  /*0bf0*/  @!P0 BRA `(.L_x_13) ;  /* 0x0000000400788947 */ /* 0x000fec0003800000 */
[----:B------:R-:W-:-:S13]  /*0c00*/  FSETP.NEU.AND P0, PT, |R23|, +INF , PT ;  /* 0x7f8000001700780b */ /* 0x000fda0003f0d200 */
[----:B------:R-:W-:Y:S01]  /*0c10*/  @!P0 FMUL R18, RZ, R23 ;  /* 0x00000017ff128220 */ /* 0x000fe20000400000 */
[----:B------:R-:W-:Y:S01]  /*0c20*/  @!P0 IMAD.MOV.U32 R26, RZ, RZ, RZ ;  /* 0x000000ffff1a8224 */ /* 0x000fe200078e00ff */
[----:B------:R-:W-:Y:S06]  /*0c30*/  @!P0 BRA `(.L_x_13) ;  /* 0x0000000400688947 */ /* 0x000fec0003800000 */
[----:B------:R-:W-:Y:S01]  /*0c40*/  IMAD.SHL.U32 R18, R23, 0x100, RZ ;  /* 0x0000010017127824 */ /* 0x000fe200078e00ff */
[----:B------:R-:W-:Y:S01]  /*0c50*/  CS2R R24, SRZ ;  /* 0x0000000000187805 */ /* 0x000fe2000001ff00 */
[----:B------:R-:W0:Y:S03]  /*0c60*/  LDCU.64 UR10, c[0x4][0x48] ;  /* 0x01000900ff0a77ac */ /* 0x000e260008000a00 */
[----:B------:R-:W-:Y:S01]  /*0c70*/  LOP3.LUT R27, R18, 0x80000000, RZ, 0xfc, !PT ;  /* 0x80000000121b7812 */ /* 0x000fe200078efcff */
[----:B------:R-:W-:Y:S01]  /*0c80*/  UMOV UR6, URZ ;  /* 0x000000ff00067c82 */ /* 0x000fe20008000000 */
[----:B------:R-:W-:-:S05]  /*0c90*/  UMOV UR5, URZ ;  /* 0x000000ff00057c82 */ /* 0x000fca0008000000 */
.L_x_14:
[----:B0-----:R-:W-:Y:S01]  /*0ca0*/  MOV R18, UR10 ;  /* 0x0000000a00127c02 */ /* 0x001fe20008000f00 */
[----:B------:R-:W-:-:S05]  /*0cb0*/  IMAD.U32 R19, RZ, RZ, UR11 ;  /* 0x0000000bff137e24 */ /* 0x000fca000f8e00ff */
[----:B------:R-:W2:Y:S01]  /*0cc0*/  LDG.E.CONSTANT R18, desc[UR8][R18.64] ;  /* 0x0000000812127981 */ /* 0x000ea2000c1e9900 */
[----:B------:R-:W-:Y:S01]  /*0cd0*/  UIADD3 UR5, UPT, UPT, UR5, 0x1, URZ ;  /* 0x0000000105057890 */ /* 0x000fe2000fffe0ff */
[C---:B------:R-:W-:Y:S01]  /*0ce0*/  ISETP.EQ.AND P0, PT, R24.reuse, RZ, PT ;  /* 0x000000ff1800720c */ /* 0x040fe20003f02270 */
[----:B------:R-:W-:Y:S01]  /*0cf0*/  UIADD3 UR10, UP1, UPT, UR10, 0x4, URZ ;  /* 0x000000040a0a7890 */ /* 0x000fe2000ff3e0ff */
[C---:B------:R-:W-:Y:S01]  /*0d00*/  ISETP.EQ.AND P1, PT, R24.reuse, 0x4, PT ;  /* 0x000000041800780c */ /* 0x040fe20003f22270 */
[----:B------:R-:W-:Y:S01]  /*0d10*/  UISETP.NE.AND UP0, UPT, UR5, 0x6, UPT ;  /* 0x000000060500788c */ /* 0x000fe2000bf05270 */
[C---:B------:R-:W-:Y:S01]  /*0d20*/  ISETP.EQ.AND P2, PT, R24.reuse, 0x8, PT ;  /* 0x000000081800780c */ /* 0x040fe20003f42270 */
[----:B------:R-:W-:Y:S01]  /*0d30*/  UIADD3.X UR11, UPT, UPT, URZ, UR11, URZ, UP1, !UPT ;  /* 0x0000000bff0b7290 */ /* 0x000fe20008ffe4ff */
[C---:B------:R-:W-:Y:S02]  /*0d40*/  ISETP.EQ.AND P3, PT, R24.reuse, 0xc, PT ;  /* 0x0000000c1800780c */ /* 0x040fe40003f62270 */
[----:B------:R-:W-:-:S02]  /*0d50*/  ISETP.EQ.AND P4, PT, R24, 0x10, PT ;  /* 0x000000101800780c */ /* 0x000fc40003f82270 */
[C---:B------:R-:W-:Y:S01]  /*0d60*/  ISETP.EQ.AND P5, PT, R24.reuse, 0x14, PT ;  /* 0x000000141800780c */ /* 0x040fe20003fa2270 */
[----:B------:R-:W-:Y:S02]  /*0d70*/  VIADD R24, R24, 0x4 ;  /* 0x0000000418187836 */ /* 0x000fe40000000000 */
[----:B--2---:R-:W-:-:S03]  /*0d80*/  IMAD.WIDE.U32 R20, R18, R27, RZ ;  /* 0x0000001b12147225 */ /* 0x004fc600078e00ff */
[----:B------:R-:W-:-:S04]  /*0d90*/  IADD3 R20, P6, PT, R20, R25, RZ ;  /* 0x0000001914147210 */ /* 0x000fc80007fde0ff */
[----:B------:R-:W-:Y:S01]  /*0da0*/  IADD3.X R25, PT, PT, R21, UR6, RZ, P6, !PT ;  /* 0x0000000615197c10 */ /* 0x000fe2000b7fe4ff */
[--C-:B------:R-:W-:Y:S01]  /*0db0*/  @P0 IMAD.MOV.U32 R4, RZ, RZ, R20.reuse ;  /* 0x000000ffff040224 */ /* 0x100fe200078e0014 */
[----:B------:R-:W-:Y:S01]  /*0dc0*/  @P3 MOV R14, R20 ;  /* 0x00000014000e3202 */ /* 0x000fe20000000f00 */
[--C-:B------:R-:W-:Y:S02]  /*0dd0*/  @P1 IMAD.MOV.U32 R12, RZ, RZ, R20.reuse ;  /* 0x000000ffff0c1224 */ /* 0x100fe400078e0014 */
[--C-:B------:R-:W-:Y:S02]  /*0de0*/  @P2 IMAD.MOV.U32 R13, RZ, RZ, R20.reuse ;  /* 0x000000ffff0d2224 */ /* 0x100fe400078e0014 */
[--C-:B------:R-:W-:Y:S02]  /*0df0*/  @P4 IMAD.MOV.U32 R15, RZ, RZ, R20.reuse ;  /* 0x000000ffff0f4224 */ /* 0x100fe400078e0014 */
[----:B------:R-:W-:Y:S01]  /*0e00*/  @P5 IMAD.MOV.U32 R22, RZ, RZ, R20 ;  /* 0x000000ffff165224 */ /* 0x000fe200078e0014 */
[----:B------:R-:W-:Y:S06]  /*0e10*/  BRA.U UP0, `(.L_x_14) ;  /* 0xfffffffd00a07547 */ /* 0x000fec000b83ffff */
[----:B------:R-:W-:Y:S01]  /*0e20*/  SHF.R.U32.HI R18, RZ, 0x17, R23 ;  /* 0x00000017ff127819 */ /* 0x000fe20000011617 */
[----:B------:R-:W-:Y:S03]  /*0e30*/  BSSY.RECONVERGENT B1, `(.L_x_15) ;  /* 0x0000028000017945 */ /* 0x000fe60003800200 */
[C---:B------:R-:W-:Y:S02]  /*0e40*/  LOP3.LUT R19, R18.reuse, 0xe0, RZ, 0xc0, !PT ;  /* 0x000000e012137812 */ /* 0x040fe400078ec0ff */
[----:B------:R-:W-:-:S03]  /*0e50*/  LOP3.LUT P6, RZ, R18, 0x1f, RZ, 0xc0, !PT ;  /* 0x0000001f12ff7812 */ /* 0x000fc600078cc0ff */
[----:B------:R-:W-:-:S05]  /*0e60*/  VIADD R19, R19, 0xffffff80 ;  /* 0xffffff8013137836 */ /* 0x000fca0000000000 */
[----:B------:R-:W-:-:S04]  /*0e70*/  SHF.R.U32.HI R19, RZ, 0x5, R19 ;  /* 0x00000005ff137819 */ /* 0x000fc80000011613 */
[----:B------:R-:W-:-:S04]  /*0e80*/  LEA R21, -R19, RZ, 0x2 ;  /* 0x000000ff13157211 */ /* 0x000fc800078e11ff */
[C---:B------:R-:W-:Y:S02]  /*0e90*/  ISETP.EQ.AND P3, PT, R21.reuse, -0x18, PT ;  /* 0xffffffe81500780c */ /* 0x040fe40003f62270 */
[C---:B------:R-:W-:Y:S02]  /*0ea0*/  ISETP.EQ.AND P4, PT, R21.reuse, -0x14, PT ;  /* 0xffffffec1500780c */ /* 0x040fe40003f82270 */
[C---:B------:R-:W-:Y:S02]  /*0eb0*/  ISETP.EQ.AND P2, PT, R21.reuse, -0x10, PT ;  /* 0xfffffff01500780c */ /* 0x040fe40003f42270 */
[C---:B------:R-:W-:Y:S02]  /*0ec0*/  ISETP.EQ.AND P1, PT, R21.reuse, -0xc, PT ;  /* 0xfffffff41500780c */ /* 0x040fe40003f22270 */
[C---:B------:R-:W-:Y:S02]  /*0ed0*/  ISETP.EQ.AND P0, PT, R21.reuse, -0x8, PT ;  /* 0xfffffff81500780c */ /* 0x040fe40003f02270 */
[----:B------:R-:W-:-:S03]  /*0ee0*/  ISETP.EQ.AND P5, PT, R21, RZ, PT ;  /* 0x000000ff1500720c */ /* 0x000fc60003fa2270 */
[--C-:B------:R-:W-:Y:S01]  /*0ef0*/  @P3 IMAD.MOV.U32 R24, RZ, RZ, R4.reuse ;  /* 0x000000ffff183224 */ /* 0x100fe200078e0004 */
[C---:B------:R-:W-:Y:S01]  /*0f00*/  ISETP.EQ.AND P3, PT, R21.reuse, -0x4, PT ;  /* 0xfffffffc1500780c */ /* 0x040fe20003f62270 */
[----:B------:R-:W-:Y:S02]  /*0f10*/  @P4 IMAD.MOV.U32 R19, RZ, RZ, R4 ;  /* 0x000000ffff134224 */ /* 0x000fe400078e0004 */
[--C-:B------:R-:W-:Y:S01]  /*0f20*/  @P4 IMAD.MOV.U32 R24, RZ, RZ, R12.reuse ;  /* 0x000000ffff184224 */ /* 0x100fe200078e000c */
[----:B------:R-:W-:Y:S01]  /*0f30*/  ISETP.EQ.AND P4, PT, R21, 0x4, PT ;  /* 0x000000041500780c */ /* 0x000fe20003f82270 */
[----:B------:R-:W-:Y:S01]  /*0f40*/  @P2 IMAD.MOV.U32 R19, RZ, RZ, R12 ;  /* 0x000000ffff132224 */ /* 0x000fe200078e000c */
[----:B------:R-:W-:Y:S01]  /*0f50*/  @P2 MOV R24, R13 ;  /* 0x0000000d00182202 */ /* 0x000fe20000000f00 */
[----:B------:R-:W-:Y:S02]  /*0f60*/  @P1 IMAD.MOV.U32 R19, RZ, RZ, R13 ;  /* 0x000000ffff131224 */ /* 0x000fe400078e000d */
[----:B------:R-:W-:-:S02]  /*0f70*/  @P1 IMAD.MOV.U32 R24, RZ, RZ, R14 ;  /* 0x000000ffff181224 */ /* 0x000fc400078e000e */
[----:B------:R-:W-:Y:S02]  /*0f80*/  @P0 IMAD.MOV.U32 R19, RZ, RZ, R14 ;  /* 0x000000ffff130224 */ /* 0x000fe400078e000e */
[----:B------:R-:W-:Y:S01]  /*0f90*/  @P0 IMAD.MOV.U32 R24, RZ, RZ, R15 ;  /* 0x000000ffff180224 */ /* 0x000fe200078e000f */
[----:B------:R-:W-:Y:S01]  /*0fa0*/  @P3 MOV R19, R15 ;  /* 0x0000000f00133202 */ /* 0x000fe20000000f00 */
[--C-:B------:R-:W-:Y:S02]  /*0fb0*/  @P3 IMAD.MOV.U32 R24, RZ, RZ, R22.reuse ;  /* 0x000000ffff183224 */ /* 0x100fe400078e0016 */
[----:B------:R-:W-:Y:S02]  /*0fc0*/  @P5 IMAD.MOV.U32 R19, RZ, RZ, R22 ;  /* 0x000000ffff135224 */ /* 0x000fe400078e0016 */
[--C-:B------:R-:W-:Y:S02]  /*0fd0*/  @P5 IMAD.MOV.U32 R24, RZ, RZ, R25.reuse ;  /* 0x000000ffff185224 */ /* 0x100fe400078e0019 */
[----:B------:R-:W-:Y:S01]  /*0fe0*/  @P4 IMAD.MOV.U32 R19, RZ, RZ, R25 ;  /* 0x000000ffff134224 */ /* 0x000fe200078e0019 */
[----:B------:R-:W-:Y:S06]  /*0ff0*/  @!P6 BRA `(.L_x_16) ;  /* 0x00000000002ce947 */ /* 0x000fec0003800000 */
[----:B------:R-:W-:Y:S01]  /*1000*/  @P2 MOV R20, R4 ;  /* 0x0000000400142202 */ /* 0x000fe20000000f00 */
[----:B------:R-:W-:Y:S01]  /*1010*/  @P1 IMAD.MOV.U32 R20, RZ, RZ, R12 ;  /* 0x000000ffff141224 */ /* 0x000fe200078e000c */
[----:B------:R-:W-:Y:S01]  /*1020*/  LOP3.LUT R18, R18, 0x1f, RZ, 0xc0, !PT ;  /* 0x0000001f12127812 */ /* 0x000fe200078ec0ff */
[----:B------:R-:W-:Y:S01]  /*1030*/  @P0 IMAD.MOV.U32 R20, RZ, RZ, R13 ;  /* 0x000000ffff140224 */ /* 0x000fe200078e000d */
[----:B------:R-:W-:Y:S01]  /*1040*/  ISETP.EQ.AND P0, PT, R21, 0x8, PT ;  /* 0x000000081500780c */ /* 0x000fe20003f02270 */
[----:B------:R-:W-:Y:S01]  /*1050*/  @P3 IMAD.MOV.U32 R20, RZ, RZ, R14 ;  /* 0x000000ffff143224 */ /* 0x000fe200078e000e */
[----:B------:R-:W-:Y:S01]  /*1060*/  SHF.L.W.U32.HI R24, R19, R18, R24 ;  /* 0x0000001213187219 */ /* 0x000fe20000010e18 */
[----:B------:R-:W-:Y:S01]  /*1070*/  @P5 IMAD.MOV.U32 R20, RZ, RZ, R15 ;  /* 0x000000ffff145224 */ /* 0x000fe200078e000f */
[----:B------:R-:W-:-:S09]  /*1080*/  @P4 MOV R20, R22 ;  /* 0x0000001600144202 */ /* 0x000fd20000000f00 */
[----:B------:R-:W-:-:S05]  /*1090*/  @P0 IMAD.MOV.U32 R20, RZ, RZ, R25 ;  /* 0x000000ffff140224 */ /* 0x000fca00078e0019 */
[----:B------:R-:W-:-:S07]  /*10a0*/  SHF.L.W.U32.HI R19, R20, R18, R19 ;  /* 0x0000001214137219 */ /* 0x000fce0000010e13 */
.L_x_16:
[----:B------:R-:W-:Y:S05]  /*10b0*/  BSYNC.RECONVERGENT B1 ;  /* 0x0000000000017941 */ /* 0x000fea0003800200 */
.L_x_15:
[C---:B------:R-:W-:Y:S01]  /*10c0*/  SHF.L.W.U32.HI R26, R19.reuse, 0x2, R24 ;  /* 0x00000002131a7819 */ /* 0x040fe20000010e18 */
[----:B------:R-:W-:Y:S01]  /*10d0*/  IMAD.SHL.U32 R19, R19, 0x4, RZ ;  /* 0x0000000413137824 */ /* 0x000fe200078e00ff */
[----:B------:R-:W-:Y:S01]  /*10e0*/  UMOV UR10, 0x54442d19 ;  /* 0x54442d19000a7882 */ /* 0x000fe20000000000 */
[----:B------:R-:W-:Y:S01]  /*10f0*/  UMOV UR11, 0x3bf921fb ;  /* 0x3bf921fb000b7882 */ /* 0x000fe20000000000 */
[----:B------:R-:W-:Y:S02]  /*1100*/  SHF.R.S32.HI R20, RZ, 0x1f, R26 ;  /* 0x0000001fff147819 */ /* 0x000fe4000001141a */
[----:B------:R-:W-:Y:S02]  /*1110*/  ISETP.GE.AND P0, PT, R23, RZ, PT ;  /* 0x000000ff1700720c */ /* 0x000fe40003f06270 */
[C---:B------:R-:W-:Y:S02]  /*1120*/  LOP3.LUT R18, R20.reuse, R19, RZ, 0x3c, !PT ;  /* 0x0000001314127212 */ /* 0x040fe400078e3cff */
[----:B------:R-:W-:-:S02]  /*1130*/  LOP3.LUT R19, R20, R26, RZ, 0x3c, !PT ;  /* 0x0000001a14137212 */ /* 0x000fc400078e3cff */
[----:B------:R-:W-:Y:S02]  /*1140*/  SHF.R.U32.HI R25, RZ, 0x1e, R24 ;  /* 0x0000001eff197819 */ /* 0x000fe40000011618 */
[C---:B------:R-:W-:Y:S02]  /*1150*/  LOP3.LUT R23, R26.reuse, R23, RZ, 0x3c, !PT ;  /* 0x000000171a177212 */ /* 0x040fe400078e3cff */
[----:B------:R-:W0:Y:S01]  /*1160*/  I2F.F64.S64 R18, R18 ;  /* 0x0000001200127312 */ /* 0x000e220000301c00 */
[----:B------:R-:W-:Y:S02]  /*1170*/  LEA.HI R26, R26, R25, RZ, 0x1 ;  /* 0x000000191a1a7211 */ /* 0x000fe400078f08ff */
[----:B------:R-:W-:-:S03]  /*1180*/  ISETP.GE.AND P1, PT, R23, RZ, PT ;  /* 0x000000ff1700720c */ /* 0x000fc60003f26270 */
[----:B------:R-:W-:-:S04]  /*1190*/  IMAD.MOV R23, RZ, RZ, -R26 ;  /* 0x000000ffff177224 */ /* 0x000fc800078e0a1a */
[----:B------:R-:W-:Y:S01]  /*11a0*/  @!P0 IMAD.MOV.U32 R26, RZ, RZ, R23 ;  /* 0x000000ffff1a8224 */ /* 0x000fe200078e0017 */
[----:B0-----:R-:W-:-:S10]  /*11b0*/  DMUL R20, R18, UR10 ;  /* 0x0000000a12147c28 */ /* 0x001fd40008000000 */
[----:B------:R-:W0:Y:S02]  /*11c0*/  F2F.F32.F64 R20, R20 ;  /* 0x0000001400147310 */ /* 0x000e240000301000 */
[----:B0-----:R-:W-:-:S07]  /*11d0*/  FSEL R18, -R20, R20, !P1 ;  /* 0x0000001414127208 */ /* 0x001fce0004800100 */
.L_x_13:
[----:B------:R-:W-:Y:S05]  /*11e0*/  BSYNC.RECONVERGENT B0 ;  /* 0x0000000000007941 */ /* 0x000fea0003800200 */
.L_x_12:
[----:B------:R-:W0:Y:S01]  /*11f0*/  F2F.F64.F32 R24, R5 ;  /* 0x0000000500187310 */ /* 0x000e220000201800 */
[----:B------:R-:W-:Y:S01]  /*1200*/  UMOV UR10, 0xb645a1cb ;  /* 0xb645a1cb000a7882 */ /* 0x000fe20000000000 */
[----:B------:R-:W-:Y:S01]  /*1210*/  UMOV UR11, 0x400dfdf3 ;  /* 0x400dfdf3000b7882 */ /* 0x000fe20000000000 */
[----:B------:R-:W-:Y:S01]  /*1220*/  MOV R23, 0x37cbac00 ;  /* 0x37cbac0000177802 */ /* 0x000fe20000000f00 */
[----:B------:R-:W-:Y:S01]  /*1230*/  FMUL R19, R18, R18 ;  /* 0x0000001212137220 */ /* 0x000fe20000400000 */
[C---:B------:R-:W-:Y:S01]  /*1240*/  LOP3.LUT R20, R26.reuse, 0x1, RZ, 0xc0, !PT ;  /* 0x000000011a147812 */ /* 0x040fe200078ec0ff */
[----:B------:R-:W-:Y:S01]  /*1250*/  IMAD.MOV.U32 R27, RZ, RZ, 0x3d2aaabb ;  /* 0x3d2aaabbff1b7424 */ /* 0x000fe200078e00ff */
[----:B------:R-:W-:Y:S01]  /*1260*/  LOP3.LUT P1, RZ, R26, 0x2, RZ, 0xc0, !PT ;  /* 0x000000021aff7812 */ /* 0x000fe2000782c0ff */
[----:B------:R-:W-:Y:S01]  /*1270*/  FFMA R21, R19, R23, -0.0013887860113754868507 ;  /* 0xbab607ed13157423 */ /* 0x000fe20000000017 */
[----:B------:R-:W-:Y:S01]  /*1280*/  ISETP.NE.U32.AND P0, PT, R20, 0x1, PT ;  /* 0x000000011400780c */ /* 0x000fe20003f05070 */
[----:B------:R-:W-:Y:S03]  /*1290*/  BSSY.RECONVERGENT B0, `(.L_x_17) ;  /* 0x0000077000007945 */ /* 0x000fe60003800200 */
[----:B------:R-:W-:Y:S01]  /*12a0*/  FSEL R20, R21, -0.00019574658654164522886, !P0 ;  /* 0xb94d415315147808 */ /* 0x000fe20004000000 */
[----:B------:R-:W-:Y:S01]  /*12b0*/  IMAD.MOV.U32 R21, RZ, RZ, 0x3effffff ;  /* 0x3effffffff157424 */ /* 0x000fe200078e00ff */
[----:B0-----:R-:W-:Y:S01]  /*12c0*/  DMUL R24, R24, UR10 ;  /* 0x0000000a18187c28 */ /* 0x001fe20008000000 */
[----:B------:R-:W-:Y:S01]  /*12d0*/  FSEL R26, R27, 0.0083327032625675201416, !P0 ;  /* 0x3c0885e41b1a7808 */ /* 0x000fe20004000000 */
[----:B------:R-:W-:Y:S01]  /*12e0*/  UMOV UR10, 0x4f7287ec ;  /* 0x4f7287ec000a7882 */ /* 0x000fe20000000000 */
[----:B------:R-:W-:Y:S01]  /*12f0*/  FSEL R18, R18, 1, P0 ;  /* 0x3f80000012127808 */ /* 0x000fe20000000000 */
[----:B------:R-:W-:Y:S01]  /*1300*/  UMOV UR11, 0x3fb9c722 ;  /* 0x3fb9c722000b7882 */ /* 0x000fe20000000000 */
[----:B------:R-:W-:Y:S01]  /*1310*/  FSEL R21, -R21, -0.16666662693023681641, !P0 ;  /* 0xbe2aaaa815157808 */ /* 0x000fe20004000100 */
[C---:B------:R-:W-:Y:S01]  /*1320*/  FFMA R20, R19.reuse, R20, R26 ;  /* 0x0000001413147223 */ /* 0x040fe2000000001a */
[----:B------:R-:W-:Y:S01]  /*1330*/  DMUL R16, R16, -UR10 ;  /* 0x8000000a10107c28 */ /* 0x000fe20008000000 */
[----:B------:R-:W-:Y:S01]  /*1340*/  UMOV UR10, 0x9f4a2d04 ;  /* 0x9f4a2d04000a7882 */ /* 0x000fe20000000000 */
[----:B------:R-:W-:Y:S01]  /*1350*/  UMOV UR11, 0x3fe43ef2 ;  /* 0x3fe43ef2000b7882 */ /* 0x000fe20000000000 */
[----:B------:R-:W0:Y:S01]  /*1360*/  F2F.F32.F64 R24, R24 ;  /* 0x0000001800187310 */ /* 0x000e220000301000 */
[C---:B------:R-:W-:Y:S01]  /*1370*/  FFMA R20, R19.reuse, R20, R21 ;  /* 0x0000001413147223 */ /* 0x040fe20000000015 */
[----:B------:R-:W-:-:S04]  /*1380*/  FFMA R19, R19, R18, RZ ;  /* 0x0000001213137223 */ /* 0x000fc800000000ff */
[----:B------:R-:W-:-:S04]  /*1390*/  FFMA R19, R19, R20, R18 ;  /* 0x0000001413137223 */ /* 0x000fc80000000012 */
[----:B------:R-:W-:Y:S01]  /*13a0*/  @P1 FADD R19, RZ, -R19 ;  /* 0x80000013ff131221 */ /* 0x000fe20000000000 */
[----:B0-----:R-:W-:-:S05]  /*13b0*/  FMUL R25, R24, 0.63661974668502807617 ;  /* 0x3f22f98318197820 */ /* 0x001fca0000400000 */
[----:B------:R-:W0:Y:S01]  /*13c0*/  F2F.F64.F32 R18, R19 ;  /* 0x0000001300127310 */ /* 0x000e220000201800 */
[----:B------:R-:W-:-:S07]  /*13d0*/  FSETP.GE.AND P0, PT, |R24|, 105615, PT ;  /* 0x47ce47801800780b */ /* 0x000fce0003f06200 */
[----:B------:R-:W1:Y:S01]  /*13e0*/  F2I.NTZ R25, R25 ;  /* 0x0000001900197305 */ /* 0x000e620000203100 */
[----:B0-----:R-:W-:Y:S01]  /*13f0*/  DFMA R16, R18, UR10, R16 ;  /* 0x0000000a12107c2b */ /* 0x001fe20008000010 */
[----:B-1----:R-:W-:-:S05]  /*1400*/  I2FP.F32.S32 R21, R25 ;  /* 0x0000001900157245 */ /* 0x002fca0000201400 */
        /* <DEDUP_REMOVED lines=9> */
[----:B------:R-:W-:Y:S01]  /*14a0*/  MOV R25, RZ ;  /* 0x000000ff00197202 */ /* 0x000fe20000000f00 */
[----:B------:R-:W-:Y:S01]  /*14b0*/  IMAD.MOV.U32 R27, RZ, RZ, RZ ;  /* 0x000000ffff1b7224 */ /* 0x000fe200078e00ff */
[----:B------:R-:W-:Y:S02]  /*14c0*/  UMOV UR5, URZ ;  /* 0x000000ff00057c82 */ /* 0x000fe40008000000 */
[----:B------:R-:W-:-:S07]  /*14d0*/  LOP3.LUT R26, R26, 0x80000000, RZ, 0xfc, !PT ;  /* 0x800000001a1a7812 */ /* 0x000fce00078efcff */
.L_x_19:
[----:B------:R-:W0:Y:S02]  /*14e0*/  LDC.64 R18, c[0x4][0x48] ;  /* 0x01001200ff127b82 */ /* 0x000e240000000a00 */
[----:B0-----:R-:W-:-:S05]  /*14f0*/  IMAD.WIDE.U32 R20, R27, 0x4, R18 ;  /* 0x000000041b147825 */ /* 0x001fca00078e0012 */
[----:B------:R-:W2:Y:S01]  /*1500*/  LDG.E.CONSTANT R19, desc[UR8][R20.64] ;  /* 0x0000000814137981 */ /* 0x000ea2000c1e9900 */
[C---:B------:R-:W-:Y:S02]  /*1510*/  IMAD.SHL.U32 R18, R27.reuse, 0x4, RZ ;  /* 0x000000041b127824 */ /* 0x040fe400078e00ff */
[----:B------:R-:W-:-:S03]  /*1520*/  VIADD R27, R27, 0x1 ;  /* 0x000000011b1b7836 */ /* 0x000fc60000000000 */
[C---:B------:R-:W-:Y:S02]  /*1530*/  ISETP.EQ.AND P0, PT, R18.reuse, RZ, PT ;  /* 0x000000ff1200720c */ /* 0x040fe40003f02270 */
[C---:B------:R-:W-:Y:S02]  /*1540*/  ISETP.EQ.AND P5, PT, R18.reuse, 0x4, PT ;  /* 0x000000041200780c */ /* 0x040fe40003fa2270 */
[C---:B------:R-:W-:Y:S02]  /*1550*/  ISETP.EQ.AND P4, PT, R18.reuse, 0x8, PT ;  /* 0x000000081200780c */ /* 0x040fe40003f82270 */
[C---:B------:R-:W-:Y:S02]  /*1560*/  ISETP.EQ.AND P3, PT, R18.reuse, 0xc, PT ;  /* 0x0000000c1200780c */ /* 0x040fe40003f62270 */
[C---:B------:R-:W-:Y:S02]  /*1570*/  ISETP.EQ.AND P2, PT, R18.reuse, 0x10, PT ;  /* 0x000000101200780c */ /* 0x040fe40003f42270 */
[----:B------:R-:W-:Y:S01]  /*1580*/  ISETP.EQ.AND P1, PT, R18, 0x14, PT ;  /* 0x000000141200780c */ /* 0x000fe20003f22270 */
[----:B--2---:R-:W-:-:S03]  /*1590*/  IMAD.WIDE.U32 R18, R19, R26, RZ ;  /* 0x0000001a13127225 */ /* 0x004fc600078e00ff */
[----:B------:R-:W-:-:S04]  /*15a0*/  IADD3 R18, P6, PT, R18, R25, RZ ;  /* 0x0000001912127210 */ /* 0x000fc80007fde0ff */
[----:B------:R-:W-:Y:S01]  /*15b0*/  IADD3.X R25, PT, PT, R19, UR5, RZ, P6, !PT ;  /* 0x0000000513197c10 */ /* 0x000fe2000b7fe4ff */
[--C-:B------:R-:W-:Y:S01]  /*15c0*/  @P0 IMAD.MOV.U32 R4, RZ, RZ, R18.reuse ;  /* 0x000000ffff040224 */ /* 0x100fe200078e0012 */
[----:B------:R-:W-:Y:S01]  /*15d0*/  ISETP.NE.AND P6, PT, R27, 0x6, PT ;  /* 0x000000061b00780c */ /* 0x000fe20003fc5270 */
[--C-:B------:R-:W-:Y:S01]  /*15e0*/  @P4 IMAD.MOV.U32 R13, RZ, RZ, R18.reuse ;  /* 0x000000ffff0d4224 */ /* 0x100fe200078e0012 */
[----:B------:R-:W-:Y:S01]  /*15f0*/  @P5 MOV R12, R18 ;  /* 0x00000012000c5202 */ /* 0x000fe20000000f00 */
[--C-:B------:R-:W-:Y:S02]  /*1600*/  @P3 IMAD.MOV.U32 R14, RZ, RZ, R18.reuse ;  /* 0x000000ffff0e3224 */ /* 0x100fe400078e0012 */
[--C-:B------:R-:W-:Y:S02]  /*1610*/  @P2 IMAD.MOV.U32 R15, RZ, RZ, R18.reuse ;  /* 0x000000ffff0f2224 */ /* 0x100fe400078e0012 */
[----:B------:R-:W-:-:S06]  /*1620*/  @P1 IMAD.MOV.U32 R22, RZ, RZ, R18 ;  /* 0x000000ffff161224 */ /* 0x000fcc00078e0012 */
[----:B------:R-:W-:Y:S05]  /*1630*/  @P6 BRA `(.L_x_19) ;  /* 0xfffffffc00a86947 */ /* 0x000fea000383ffff */
[----:B------:R-:W-:Y:S01]  /*1640*/  SHF.R.U32.HI R18, RZ, 0x17, R24 ;  /* 0x00000017ff127819 */ /* 0x000fe20000011618 */
[----:B------:R-:W-:Y:S03]  /*1650*/  BSSY.RECONVERGENT B1, `(.L_x_20) ;  /* 0x0000028000017945 */ /* 0x000fe60003800200 */
[C---:B------:R-:W-:Y:S02]  /*1660*/  LOP3.LUT R19, R18.reuse, 0xe0, RZ, 0xc0, !PT ;  /* 0x000000e012137812 */ /* 0x040fe400078ec0ff */
[----:B------:R-:W-:Y:S02]  /*1670*/  LOP3.LUT P6, RZ, R18, 0x1f, RZ, 0xc0, !PT ;  /* 0x0000001f12ff7812 */ /* 0x000fe400078cc0ff */
[----:B------:R-:W-:-:S04]  /*1680*/  IADD3 R19, PT, PT, R19, -0x80, RZ ;  /* 0xffffff8013137810 */ /* 0x000fc80007ffe0ff */
[----:B------:R-:W-:-:S05]  /*1690*/  SHF.R.U32.HI R19, RZ, 0x5, R19 ;  /* 0x00000005ff137819 */ /* 0x000fca0000011613 */
[----:B------:R-:W-:-:S05]  /*16a0*/  IMAD.U32 R21, R19, -0x4, RZ ;  /* 0xfffffffc13157824 */ /* 0x000fca00078e00ff */
        /* <DEDUP_REMOVED lines=9> */
[----:B------:R-:W-:Y:S01]  /*1740*/  @P4 IMAD.MOV.U32 R26, RZ, RZ, R12 ;  /* 0x000000ffff1a4224 */ /* 0x000fe200078e000c */
[----:B------:R-:W-:Y:S01]  /*1750*/  ISETP.EQ.AND P4, PT, R21, 0x4, PT ;  /* 0x000000041500780c */ /* 0x000fe20003f82270 */
[--C-:B------:R-:W-:Y:S01]  /*1760*/  @P2 IMAD.MOV.U32 R26, RZ, RZ, R13.reuse ;  /* 0x000000ffff1a2224 */ /* 0x100fe200078e000d */
[----:B------:R-:W-:Y:S01]  /*1770*/  @P2 MOV R19, R12 ;  /* 0x0000000c00132202 */ /* 0x000fe20000000f00 */
[----:B------:R-:W-:Y:S02]  /*1780*/  @P1 IMAD.MOV.U32 R19, RZ, RZ, R13 ;  /* 0x000000ffff131224 */ /* 0x000fe400078e000d */
[--C-:B------:R-:W-:Y:S01]  /*1790*/  @P1 IMAD.MOV.U32 R26, RZ, RZ, R14.reuse ;  /* 0x000000ffff1a1224 */ /* 0x100fe200078e000e */
[----:B------:R-:W-:Y:S01]  /*17a0*/  @P0 MOV R26, R15 ;  /* 0x0000000f001a0202 */ /* 0x000fe20000000f00 */
[----:B------:R-:W-:-:S02]  /*17b0*/  @P0 IMAD.MOV.U32 R19, RZ, RZ, R14 ;  /* 0x000000ffff130224 */ /* 0x000fc400078e000e */
[----:B------:R-:W-:Y:S02]  /*17c0*/  @P3 IMAD.MOV.U32 R19, RZ, RZ, R15 ;  /* 0x000000ffff133224 */ /* 0x000fe400078e000f */
[--C-:B------:R-:W-:Y:S02]  /*17d0*/  @P3 IMAD.MOV.U32 R26, RZ, RZ, R22.reuse ;  /* 0x000000ffff1a3224 */ /* 0x100fe400078e0016 */
[----:B------:R-:W-:Y:S01]  /*17e0*/  @P5 IMAD.MOV.U32 R19, RZ, RZ, R22 ;  /* 0x000000ffff135224 */ /* 0x000fe200078e0016 */
[----:B------:R-:W-:Y:S01]  /*17f0*/  @P4 MOV R19, R25 ;  /* 0x0000001900134202 */ /* 0x000fe20000000f00 */
[----:B------:R-:W-:Y:S01]  /*1800*/  @P5 IMAD.MOV.U32 R26, RZ, RZ, R25 ;  /* 0x000000ffff1a5224 */ /* 0x000fe200078e0019 */
[----:B------:R-:W-:Y:S06]  /*1810*/  @!P6 BRA `(.L_x_21) ;  /* 0x00000000002ce947 */ /* 0x000fec0003800000 */
[----:B------:R-:W-:Y:S01]  /*1820*/  @P2 IMAD.MOV.U32 R20, RZ, RZ, R4 ;  /* 0x000000ffff142224 */ /* 0x000fe200078e0004 */
[----:B------:R-:W-:Y:S01]  /*1830*/  LOP3.LUT R18, R18, 0x1f, RZ, 0xc0, !PT ;  /* 0x0000001f12127812 */ /* 0x000fe200078ec0ff */
[----:B------:R-:W-:Y:S02]  /*1840*/  @P1 IMAD.MOV.U32 R20, RZ, RZ, R12 ;  /* 0x000000ffff141224 */ /* 0x000fe400078e000c */
[----:B------:R-:W-:Y:S01]  /*1850*/  @P0 IMAD.MOV.U32 R20, RZ, RZ, R13 ;  /* 0x000000ffff140224 */ /* 0x000fe200078e000d */
[----:B------:R-:W-:Y:S01]  /*1860*/  ISETP.EQ.AND P0, PT, R21, 0x8, PT ;  /* 0x000000081500780c */ /* 0x000fe20003f02270 */
[----:B------:R-:W-:Y:S01]  /*1870*/  @P3 IMAD.MOV.U32 R20, RZ, RZ, R14 ;  /* 0x000000ffff143224 */ /* 0x000fe200078e000e */
[----:B------:R-:W-:Y:S01]  /*1880*/  @P5 MOV R20, R15 ;  /* 0x0000000f00145202 */ /* 0x000fe20000000f00 */
[----:B------:R-:W-:Y:S01]  /*1890*/  @P4 IMAD.MOV.U32 R20, RZ, RZ, R22 ;  /* 0x000000ffff144224 */ /* 0x000fe200078e0016 */
[----:B------:R-:W-:-:S09]  /*18a0*/  SHF.L.W.U32.HI R26, R19, R18, R26 ;  /* 0x00000012131a7219 */ /* 0x000fd20000010e1a */
[----:B------:R-:W-:-:S05]  /*18b0*/  @P0 IMAD.MOV.U32 R20, RZ, RZ, R25 ;  /* 0x000000ffff140224 */ /* 0x000fca00078e0019 */
[----:B------:R-:W-:-:S07]  /*18c0*/  SHF.L.W.U32.HI R19, R20, R18, R19 ;  /* 0x0000001214137219 */ /* 0x000fce0000010e13 */
.L_x_21:
[----:B------:R-:W-:Y:S05]  /*18d0*/  BSYNC.RECONVERGENT B1 ;  /* 0x0000000000017941 */ /* 0x000fea0003800200 */
.L_x_20:
[C-C-:B------:R-:W-:Y:S01]  /*18e0*/  SHF.L.W.U32.HI R25, R19.reuse, 0x2, R26.reuse ;  /* 0x0000000213197819 */ /* 0x140fe20000010e1a */
[----:B------:R-:W-:Y:S01]  /*18f0*/  IMAD.SHL.U32 R19, R19, 0x4, RZ ;  /* 0x0000000413137824 */ /* 0x000fe200078e00ff */
[----:B------:R-:W-:Y:S01]  /*1900*/  UMOV UR10, 0x54442d19 ;  /* 0x54442d19000a7882 */ /* 0x000fe20000000000 */
[----:B------:R-:W-:Y:S01]  /*1910*/  UMOV UR11, 0x3bf921fb ;  /* 0x3bf921fb000b7882 */ /* 0x000fe20000000000 */
[----:B------:R-:W-:Y:S02]  /*1920*/  SHF.R.S32.HI R20, RZ, 0x1f, R25 ;  /* 0x0000001fff147819 */ /* 0x000fe40000011419 */
[----:B------:R-:W-:Y:S02]  /*1930*/  SHF.R.U32.HI R26, RZ, 0x1e, R26 ;  /* 0x0000001eff1a7819 */ /* 0x000fe4000001161a */
[C---:B------:R-:W-:Y:S02]  /*1940*/  LOP3.LUT R18, R20.reuse, R19, RZ, 0x3c, !PT ;  /* 0x0000001314127212 */ /* 0x040fe400078e3cff */
[----:B------:R-:W-:-:S02]  /*1950*/  LOP3.LUT R19, R20, R25, RZ, 0x3c, !PT ;  /* 0x0000001914137212 */ /* 0x000fc400078e3cff */
[----:B------:R-:W-:Y:S02]  /*1960*/  ISETP.GE.AND P0, PT, R24, RZ, PT ;  /* 0x000000ff1800720c */ /* 0x000fe40003f06270 */
[C---:B------:R-:W-:Y:S02]  /*1970*/  LOP3.LUT R24, R25.reuse, R24, RZ, 0x3c, !PT ;  /* 0x0000001819187212 */ /* 0x040fe400078e3cff */
[----:B------:R-:W0:Y:S01]  /*1980*/  I2F.F64.S64 R18, R18 ;  /* 0x0000001200127312 */ /* 0x000e220000301c00 */
[----:B------:R-:W-:Y:S02]  /*1990*/  LEA.HI R25, R25, R26, RZ, 0x1 ;  /* 0x0000001a19197211 */ /* 0x000fe400078f08ff */
[----:B------:R-:W-:-:S03]  /*19a0*/  ISETP.GE.AND P1, PT, R24, RZ, PT ;  /* 0x000000ff1800720c */ /* 0x000fc60003f26270 */
[----:B------:R-:W-:-:S05]  /*19b0*/  IMAD.MOV R24, RZ, RZ, -R25 ;  /* 0x000000ffff187224 */ /* 0x000fca00078e0a19 */
[----:B------:R-:W-:Y:S01]  /*19c0*/  @!P0 MOV R25, R24 ;  /* 0x0000001800198202 */ /* 0x000fe20000000f00 */
[----:B0-----:R-:W-:-:S10]  /*19d0*/  DMUL R20, R18, UR10 ;  /* 0x0000000a12147c28 */ /* 0x001fd40008000000 */
[----:B------:R-:W0:Y:S02]  /*19e0*/  F2F.F32.F64 R20, R20 ;  /* 0x0000001400147310 */ /* 0x000e240000301000 */
[----:B0-----:R-:W-:-:S07]  /*19f0*/  FSEL R18, -R20, R20, !P1 ;  /* 0x0000001414127208 */ /* 0x001fce0004800100 */
.L_x_18:
[----:B------:R-:W-:Y:S05]  /*1a00*/  BSYNC.RECONVERGENT B0 ;  /* 0x0000000000007941 */ /* 0x000fea0003800200 */
.L_x_17:
[----:B------:R-:W-:Y:S01]  /*1a10*/  FMUL R19, R18, R18 ;  /* 0x0000001212137220 */ /* 0x000fe20000400000 */
[----:B------:R-:W-:Y:S01]  /*1a20*/  LOP3.LUT R20, R25, 0x1, RZ, 0xc0, !PT ;  /* 0x0000000119147812 */ /* 0x000fe200078ec0ff */
[----:B------:R-:W-:Y:S01]  /*1a30*/  IMAD.MOV.U32 R24, RZ, RZ, 0x3c0885e4 ;  /* 0x3c0885e4ff187424 */ /* 0x000fe200078e00ff */
[----:B------:R-:W0:Y:S01]  /*1a40*/  LDCU UR5, c[0x3][0x48] ;  /* 0x00c00900ff0577ac */ /* 0x000e220008000800 */
[----:B------:R-:W-:Y:S01]  /*1a50*/  FFMA R23, R19, R23, -0.0013887860113754868507 ;  /* 0xbab607ed13177423 */ /* 0x000fe20000000017 */
[----:B------:R-:W-:Y:S01]  /*1a60*/  ISETP.NE.U32.AND P0, PT, R20, 0x1, PT ;  /* 0x000000011400780c */ /* 0x000fe20003f05070 */
[----:B------:R-:W-:Y:S01]  /*1a70*/  VIADD R25, R25, 0x1 ;  /* 0x0000000119197836 */ /* 0x000fe20000000000 */
[----:B------:R-:W-:Y:S01]  /*1a80*/  UMOV UR10, 0x61ee1c39 ;  /* 0x61ee1c39000a7882 */ /* 0x000fe20000000000 */
[----:B------:R-:W-:Y:S01]  /*1a90*/  IMAD.MOV.U32 R21, RZ, RZ, 0x3e2aaaa8 ;  /* 0x3e2aaaa8ff157424 */ /* 0x000fe200078e00ff */
[----:B------:R-:W-:Y:S01]  /*1aa0*/  FSEL R20, R23, -0.00019574658654164522886, P0 ;  /* 0xb94d415317147808 */ /* 0x000fe20000000000 */
[----:B------:R-:W-:Y:S01]  /*1ab0*/  UMOV UR11, 0x3fda955b ;  /* 0x3fda955b000b7882 */ /* 0x000fe20000000000 */
[----:B------:R-:W-:Y:S01]  /*1ac0*/  FSEL R24, R24, 0.041666727513074874878, !P0 ;  /* 0x3d2aaabb18187808 */ /* 0x000fe20004000000 */
[----:B------:R-:W-:Y:S01]  /*1ad0*/  UIADD3 UR4, UPT, UPT, UR4, 0x1, URZ ;  /* 0x0000000104047890 */ /* 0x000fe2000fffe0ff */
[----:B------:R-:W-:Y:S01]  /*1ae0*/  LOP3.LUT P1, RZ, R25, 0x2, RZ, 0xc0, !PT ;  /* 0x0000000219ff7812 */ /* 0x000fe2000782c0ff */
[----:B------:R-:W-:Y:S01]  /*1af0*/  VIADD R3, R3, 0x1 ;  /* 0x0000000103037836 */ /* 0x000fe20000000000 */
[----:B------:R-:W-:Y:S01]  /*1b00*/  FSEL R18, R18, 1, !P0 ;  /* 0x3f80000012127808 */ /* 0x000fe20004000000 */
[----:B------:R-:W-:Y:S01]  /*1b10*/  FFMA R20, R19, R20, R24 ;  /* 0x0000001413147223 */ /* 0x000fe20000000018 */
[----:B------:R-:W-:Y:S01]  /*1b20*/  FSEL R23, -R21, -0.4999999701976776123, !P0 ;  /* 0xbeffffff15177808 */ /* 0x000fe20004000100 */
[----:B------:R-:W-:-:S02]  /*1b30*/  FADD R5, R5, UR7 ;  /* 0x0000000705057e21 */ /* 0x000fc40008000000 */
[C---:B------:R-:W-:Y:S01]  /*1b40*/  FFMA R21, R19.reuse, R18, RZ ;  /* 0x0000001213157223 */ /* 0x040fe200000000ff */
[----:B0-----:R-:W-:Y:S01]  /*1b50*/  UISETP.NE.AND UP0, UPT, UR4, UR5, UPT ;  /* 0x000000050400728c */ /* 0x001fe2000bf05270 */
[----:B------:R-:W-:-:S04]  /*1b60*/  FFMA R20, R19, R20, R23 ;  /* 0x0000001413147223 */ /* 0x000fc80000000017 */
[----:B------:R-:W-:-:S04]  /*1b70*/  FFMA R18, R21, R20, R18 ;  /* 0x0000001415127223 */ /* 0x000fc80000000012 */
[----:B------:R-:W-:-:S06]  /*1b80*/  @P1 FADD R18, RZ, -R18 ;  /* 0x80000012ff121221 */ /* 0x000fcc0000000000 */
[----:B------:R-:W0:Y:S02]  /*1b90*/  F2F.F64.F32 R18, R18 ;  /* 0x0000001200127310 */ /* 0x000e240000201800 */
[----:B0-----:R-:W-:Y:S01]  /*1ba0*/  DFMA R16, R18, UR10, R16 ;  /* 0x0000000a12107c2b */ /* 0x001fe20008000010 */
[----:B------:R-:W-:Y:S01]  /*1bb0*/  UMOV UR10, 0x4f7287ec ;  /* 0x4f7287ec000a7882 */ /* 0x000fe20000000000 */
[----:B------:R-:W-:-:S06]  /*1bc0*/  UMOV UR11, 0x3fb9c722 ;  /* 0x3fb9c722000b7882 */ /* 0x000fcc0000000000 */
[----:B------:R-:W-:-:S06]  /*1bd0*/  DADD R16, R16, UR10 ;  /* 0x0000000a10107e29 */ /* 0x000fcc0008000000 */
[----:B------:R1:W2:Y:S01]  /*1be0*/  F2F.F32.F64 R19, R16 ;  /* 0x0000001000137310 */ /* 0x0002a20000301000 */
[----:B------:R-:W-:Y:S05]  /*1bf0*/  BRA.U UP0, `(.L_x_22) ;  /* 0xffffffe5004c7547 */ /* 0x000fea000b83ffff */
.L_x_1:
[----:B------:R-:W-:Y:S01]  /*1c00*/  I2FP.F32.S32 R4, R2 ;  /* 0x0000000200047245 */ /* 0x000fe20000201400 */
[----:B------:R-:W-:Y:S04]  /*1c10*/  STS.128 [R0+0x10], R8 ;  /* 0x0000100800007388 */ /* 0x000fe80000000c00 */
[----:B--2---:R-:W-:Y:S04]  /*1c20*/  STS [R0+0x20], R19 ;  /* 0x0000201300007388 */ /* 0x004fe80000000800 */
[----:B------:R-:W-:Y:S01]  /*1c30*/  STS.128 [R0], R4 ;  /* 0x0000000400007388 */ /* 0x000fe20000000c00 */
[----:B------:R-:W-:Y:S05]  /*1c40*/  EXIT ;  /* 0x000000000000794d */ /* 0x000fea0003800000 */
        .weak           $__internal_0_$__cuda_sm3x_div_rn_noftz_f32_slowpath
        .type           $__internal_0_$__cuda_sm3x_div_rn_noftz_f32_slowpath,@function
        .size           $__internal_0_$__cuda_sm3x_div_rn_noftz_f32_slowpath,(.L_x_48 - $__internal_0_$__cuda_sm3x_div_rn_noftz_f32_slowpath)
$__internal_0_$__cuda_sm3x_div_rn_noftz_f32_slowpath:
[----:B------:R-:W-:Y:S01]  /*1c50*/  SHF.R.U32.HI R18, RZ, 0x17, R17 ;  /* 0x00000017ff127819 */ /* 0x000fe20000011611 */
[----:B------:R-:W-:Y:S01]  /*1c60*/  BSSY.RECONVERGENT B2, `(.L_x_23) ;  /* 0x0000062000027945 */ /* 0x000fe20003800200 */
[----:B------:R-:W-:Y:S02]  /*1c70*/  SHF.R.U32.HI R25, RZ, 0x17, R16 ;  /* 0x00000017ff197819 */ /* 0x000fe40000011610 */
[----:B------:R-:W-:Y:S02]  /*1c80*/  LOP3.LUT R18, R18, 0xff, RZ, 0xc0, !PT ;  /* 0x000000ff12127812 */ /* 0x000fe400078ec0ff */
[----:B------:R-:W-:Y:S02]  /*1c90*/  LOP3.LUT R25, R25, 0xff, RZ, 0xc0, !PT ;  /* 0x000000ff19197812 */ /* 0x000fe400078ec0ff */
[----:B------:R-:W-:-:S03]  /*1ca0*/  IADD3 R26, PT, PT, R18, -0x1, RZ ;  /* 0xffffffff121a7810 */ /* 0x000fc60007ffe0ff */
[----:B------:R-:W-:Y:S01]  /*1cb0*/  VIADD R24, R25, 0xffffffff ;  /* 0xffffffff19187836 */ /* 0x000fe20000000000 */
[----:B------:R-:W-:-:S04]  /*1cc0*/  ISETP.GT.U32.AND P0, PT, R26, 0xfd, PT ;  /* 0x000000fd1a00780c */ /* 0x000fc80003f04070 */
[----:B------:R-:W-:-:S13]  /*1cd0*/  ISETP.GT.U32.OR P0, PT, R24, 0xfd, P0 ;  /* 0x000000fd1800780c */ /* 0x000fda0000704470 */
[----:B------:R-:W-:Y:S01]  /*1ce0*/  @!P0 IMAD.MOV.U32 R23, RZ, RZ, RZ ;  /* 0x000000ffff178224 */ /* 0x000fe200078e00ff */
[----:B------:R-:W-:Y:S06]  /*1cf0*/  @!P0 BRA `(.L_x_24) ;  /* 0x00000000005c8947 */ /* 0x000fec0003800000 */
[----:B------:R-:W-:Y:S02]  /*1d00*/  FSETP.GTU.FTZ.AND P0, PT, |R16|, +INF , PT ;  /* 0x7f8000001000780b */ /* 0x000fe40003f1c200 */
[----:B------:R-:W-:-:S04]  /*1d10*/  FSETP.GTU.FTZ.AND P1, PT, |R17|, +INF , PT ;  /* 0x7f8000001100780b */ /* 0x000fc80003f3c200 */
[----:B------:R-:W-:-:S13]  /*1d20*/  PLOP3.LUT P0, PT, P0, P1, PT, 0xf8, 0x8f ;  /* 0x00000000008f781c */ /* 0x000fda0000703f70 */
[----:B------:R-:W-:Y:S05]  /*1d30*/  @P0 BRA `(.L_x_25) ;  /* 0x00000004004c0947 */ /* 0x000fea0003800000 */
[----:B------:R-:W-:-:S13]  /*1d40*/  LOP3.LUT P0, RZ, R17, 0x7fffffff, R16, 0xc8, !PT ;  /* 0x7fffffff11ff7812 */ /* 0x000fda000780c810 */
[----:B------:R-:W-:Y:S05]  /*1d50*/  @!P0 BRA `(.L_x_26) ;  /* 0x00000004003c8947 */ /* 0x000fea0003800000 */
[C---:B------:R-:W-:Y:S02]  /*1d60*/  FSETP.NEU.FTZ.AND P0, PT, |R16|.reuse, +INF , PT ;  /* 0x7f8000001000780b */ /* 0x040fe40003f1d200 */
[----:B------:R-:W-:Y:S02]  /*1d70*/  FSETP.NEU.FTZ.AND P2, PT, |R17|, +INF , PT ;  /* 0x7f8000001100780b */ /* 0x000fe40003f5d200 */
[----:B------:R-:W-:-:S11]  /*1d80*/  FSETP.NEU.FTZ.AND P1, PT, |R16|, +INF , PT ;  /* 0x7f8000001000780b */ /* 0x000fd60003f3d200 */
[----:B------:R-:W-:Y:S05]  /*1d90*/  @!P2 BRA !P0, `(.L_x_26) ;  /* 0x00000004002ca947 */ /* 0x000fea0004000000 */
[----:B------:R-:W-:-:S04]  /*1da0*/  LOP3.LUT P0, RZ, R16, 0x7fffffff, RZ, 0xc0, !PT ;  /* 0x7fffffff10ff7812 */ /* 0x000fc8000780c0ff */
[----:B------:R-:W-:-:S13]  /*1db0*/  PLOP3.LUT P0, PT, P2, P0, PT, 0x2f, 0xf2 ;  /* 0x0000000000f2781c */ /* 0x000fda0001700577 */
[----:B------:R-:W-:Y:S05]  /*1dc0*/  @P0 BRA `(.L_x_27) ;  /* 0x0000000400180947 */ /* 0x000fea0003800000 */
[----:B------:R-:W-:-:S04]  /*1dd0*/  LOP3.LUT P0, RZ, R17, 0x7fffffff, RZ, 0xc0, !PT ;  /* 0x7fffffff11ff7812 */ /* 0x000fc8000780c0ff */
[----:B------:R-:W-:-:S13]  /*1de0*/  PLOP3.LUT P0, PT, P1, P0, PT, 0x2f, 0xf2 ;  /* 0x0000000000f2781c */ /* 0x000fda0000f00577 */
[----:B------:R-:W-:Y:S05]  /*1df0*/  @P0 BRA `(.L_x_28) ;  /* 0x0000000400000947 */ /* 0x000fea0003800000 */
[----:B------:R-:W-:Y:S02]  /*1e00*/  ISETP.GE.AND P0, PT, R24, RZ, PT ;  /* 0x000000ff1800720c */ /* 0x000fe40003f06270 */
[----:B------:R-:W-:-:S11]  /*1e10*/  ISETP.GE.AND P1, PT, R26, RZ, PT ;  /* 0x000000ff1a00720c */ /* 0x000fd60003f26270 */
[----:B------:R-:W-:Y:S02]  /*1e20*/  @P0 IMAD.MOV.U32 R23, RZ, RZ, RZ ;  /* 0x000000ffff170224 */ /* 0x000fe400078e00ff */
[----:B------:R-:W-:Y:S01]  /*1e30*/  @!P0 FFMA R16, R16, 1.84467440737095516160e+19, RZ ;  /* 0x5f80000010108823 */ /* 0x000fe200000000ff */
[----:B------:R-:W-:Y:S02]  /*1e40*/  @!P0 IMAD.MOV.U32 R23, RZ, RZ, -0x40 ;  /* 0xffffffc0ff178424 */ /* 0x000fe400078e00ff */
[----:B------:R-:W-:-:S03]  /*1e50*/  @!P1 FFMA R17, R17, 1.84467440737095516160e+19, RZ ;  /* 0x5f80000011119823 */ /* 0x000fc600000000ff */
[----:B------:R-:W-:-:S07]  /*1e60*/  @!P1 IADD3 R23, PT, PT, R23, 0x40, RZ ;  /* 0x0000004017179810 */ /* 0x000fce0007ffe0ff */
.L_x_24:
[----:B------:R-:W-:Y:S01]  /*1e70*/  LEA R24, R18, 0xc0800000, 0x17 ;  /* 0xc080000012187811 */ /* 0x000fe200078eb8ff */
[----:B------:R-:W-:Y:S01]  /*1e80*/  VIADD R25, R25, 0xffffff81 ;  /* 0xffffff8119197836 */ /* 0x000fe20000000000 */
[----:B------:R-:W-:Y:S03]  /*1e90*/  BSSY.RECONVERGENT B3, `(.L_x_29) ;  /* 0x0000035000037945 */ /* 0x000fe60003800200 */
[----:B------:R-:W-:Y:S02]  /*1ea0*/  IMAD.IADD R26, R17, 0x1, -R24 ;  /* 0x00000001111a7824 */ /* 0x000fe400078e0a18 */
[C---:B------:R-:W-:Y:S02]  /*1eb0*/  IMAD R16, R25.reuse, -0x800000, R16 ;  /* 0xff80000019107824 */ /* 0x040fe400078e0210 */
[----:B------:R0:W1:Y:S01]  /*1ec0*/  MUFU.RCP R24, R26 ;  /* 0x0000001a00187308 */ /* 0x0000620000001000 */
[----:B------:R-:W-:Y:S01]  /*1ed0*/  FADD.FTZ R27, -R26, -RZ ;  /* 0x800000ff1a1b7221 */ /* 0x000fe20000010100 */
[----:B0-----:R-:W-:-:S05]  /*1ee0*/  IADD3 R26, PT, PT, R25, 0x7f, -R18 ;  /* 0x0000007f191a7810 */ /* 0x001fca0007ffe812 */
[----:B------:R-:W-:Y:S02]  /*1ef0*/  IMAD.IADD R23, R26, 0x1, R23 ;  /* 0x000000011a177824 */ /* 0x000fe400078e0217 */
[----:B-1----:R-:W-:-:S04]  /*1f00*/  FFMA R17, R24, R27, 1 ;  /* 0x3f80000018117423 */ /* 0x002fc8000000001b */
[----:B------:R-:W-:-:S04]  /*1f10*/  FFMA R17, R24, R17, R24 ;  /* 0x0000001118117223 */ /* 0x000fc80000000018 */
[----:B------:R-:W-:-:S04]  /*1f20*/  FFMA R24, R16, R17, RZ ;  /* 0x0000001110187223 */ /* 0x000fc800000000ff */
[----:B------:R-:W-:-:S04]  /*1f30*/  FFMA R28, R27, R24, R16 ;  /* 0x000000181b1c7223 */ /* 0x000fc80000000010 */
[----:B------:R-:W-:-:S04]  /*1f40*/  FFMA R24, R17, R28, R24 ;  /* 0x0000001c11187223 */ /* 0x000fc80000000018 */
[----:B------:R-:W-:-:S04]  /*1f50*/  FFMA R27, R27, R24, R16 ;  /* 0x000000181b1b7223 */ /* 0x000fc80000000010 */
[----:B------:R-:W-:-:S05]  /*1f60*/  FFMA R16, R17, R27, R24 ;  /* 0x0000001b11107223 */ /* 0x000fca0000000018 */
[----:B------:R-:W-:-:S04]  /*1f70*/  SHF.R.U32.HI R18, RZ, 0x17, R16 ;  /* 0x00000017ff127819 */ /* 0x000fc80000011610 */
[----:B------:R-:W-:-:S05]  /*1f80*/  LOP3.LUT R18, R18, 0xff, RZ, 0xc0, !PT ;  /* 0x000000ff12127812 */ /* 0x000fca00078ec0ff */
[----:B------:R-:W-:-:S05]  /*1f90*/  IMAD.IADD R18, R18, 0x1, R23 ;  /* 0x0000000112127824 */ /* 0x000fca00078e0217 */
[----:B------:R-:W-:-:S04]  /*1fa0*/  IADD3 R25, PT, PT, R18, -0x1, RZ ;  /* 0xffffffff12197810 */ /* 0x000fc80007ffe0ff */
[----:B------:R-:W-:-:S13]  /*1fb0*/  ISETP.GE.U32.AND P0, PT, R25, 0xfe, PT ;  /* 0x000000fe1900780c */ /* 0x000fda0003f06070 */
[----:B------:R-:W-:Y:S05]  /*1fc0*/  @!P0 BRA `(.L_x_30) ;  /* 0x0000000000808947 */ /* 0x000fea0003800000 */
[----:B------:R-:W-:-:S13]  /*1fd0*/  ISETP.GT.AND P0, PT, R18, 0xfe, PT ;  /* 0x000000fe1200780c */ /* 0x000fda0003f04270 */
[----:B------:R-:W-:Y:S05]  /*1fe0*/  @P0 BRA `(.L_x_31) ;  /* 0x00000000006c0947 */ /* 0x000fea0003800000 */
[----:B------:R-:W-:-:S13]  /*1ff0*/  ISETP.GE.AND P0, PT, R18, 0x1, PT ;  /* 0x000000011200780c */ /* 0x000fda0003f06270 */
[----:B------:R-:W-:Y:S05]  /*2000*/  @P0 BRA `(.L_x_32) ;  /* 0x0000000000740947 */ /* 0x000fea0003800000 */
[----:B------:R-:W-:Y:S02]  /*2010*/  ISETP.GE.AND P0, PT, R18, -0x18, PT ;  /* 0xffffffe81200780c */ /* 0x000fe40003f06270 */
[----:B------:R-:W-:-:S11]  /*2020*/  LOP3.LUT R16, R16, 0x80000000, RZ, 0xc0, !PT ;  /* 0x8000000010107812 */ /* 0x000fd600078ec0ff */
[----:B------:R-:W-:Y:S05]  /*2030*/  @!P0 BRA `(.L_x_32) ;  /* 0x0000000000688947 */ /* 0x000fea0003800000 */
[-C--:B------:R-:W-:Y:S01]  /*2040*/  FFMA.RZ R23, R17, R27.reuse, R24 ;  /* 0x0000001b11177223 */ /* 0x080fe2000000c018 */
[C---:B------:R-:W-:Y:S01]  /*2050*/  VIADD R26, R18.reuse, 0x20 ;  /* 0x00000020121a7836 */ /* 0x040fe20000000000 */
[C---:B------:R-:W-:Y:S02]  /*2060*/  ISETP.NE.AND P2, PT, R18.reuse, RZ, PT ;  /* 0x000000ff1200720c */ /* 0x040fe40003f45270 */
[----:B------:R-:W-:Y:S01]  /*2070*/  ISETP.NE.AND P1, PT, R18, RZ, PT ;  /* 0x000000ff1200720c */ /* 0x000fe20003f25270 */
[----:B------:R-:W-:Y:S01]  /*2080*/  IMAD.MOV R18, RZ, RZ, -R18 ;  /* 0x000000ffff127224 */ /* 0x000fe200078e0a12 */
[----:B------:R-:W-:Y:S01]  /*2090*/  LOP3.LUT R25, R23, 0x7fffff, RZ, 0xc0, !PT ;  /* 0x007fffff17197812 */ /* 0x000fe200078ec0ff */
[CCC-:B------:R-:W-:Y:S01]  /*20a0*/  FFMA.RP R23, R17.reuse, R27.reuse, R24.reuse ;  /* 0x0000001b11177223 */ /* 0x1c0fe20000008018 */
[----:B------:R-:W-:Y:S02]  /*20b0*/  FFMA.RM R24, R17, R27, R24 ;  /* 0x0000001b11187223 */ /* 0x000fe40000004018 */
[----:B------:R-:W-:-:S02]  /*20c0*/  LOP3.LUT R25, R25, 0x800000, RZ, 0xfc, !PT ;  /* 0x0080000019197812 */ /* 0x000fc400078efcff */
[----:B------:R-:W-:Y:S02]  /*20d0*/  SEL R18, R18, RZ, P2 ;  /* 0x000000ff12127207 */ /* 0x000fe40001000000 */
[----:B------:R-:W-:Y:S02]  /*20e0*/  SHF.L.U32 R26, R25, R26, RZ ;  /* 0x0000001a191a7219 */ /* 0x000fe400000006ff */
[----:B------:R-:W-:Y:S02]  /*20f0*/  FSETP.NEU.FTZ.AND P0, PT, R23, R24, PT ;  /* 0x000000181700720b */ /* 0x000fe40003f1d000 */
[----:B------:R-:W-:Y:S02]  /*2100*/  ISETP.NE.AND P1, PT, R26, RZ, P1 ;  /* 0x000000ff1a00720c */ /* 0x000fe40000f25270 */
[----:B------:R-:W-:Y:S02]  /*2110*/  SHF.R.U32.HI R18, RZ, R18, R25 ;  /* 0x00000012ff127219 */ /* 0x000fe40000011619 */
[----:B------:R-:W-:-:S02]  /*2120*/  PLOP3.LUT P0, PT, P0, P1, PT, 0xf8, 0x8f ;  /* 0x00000000008f781c */ /* 0x000fc40000703f70 */
[----:B------:R-:W-:Y:S02]  /*2130*/  SHF.R.U32.HI R24, RZ, 0x1, R18 ;  /* 0x00000001ff187819 */ /* 0x000fe40000011612 */
[----:B------:R-:W-:-:S04]  /*2140*/  SEL R17, RZ, 0x1, !P0 ;  /* 0x00000001ff117807 */ /* 0x000fc80004000000 */
[----:B------:R-:W-:-:S04]  /*2150*/  LOP3.LUT R17, R17, 0x1, R24, 0xf8, !PT ;  /* 0x0000000111117812 */ /* 0x000fc800078ef818 */
[----:B------:R-:W-:-:S05]  /*2160*/  LOP3.LUT R17, R17, R18, RZ, 0xc0, !PT ;  /* 0x0000001211117212 */ /* 0x000fca00078ec0ff */
[----:B------:R-:W-:-:S05]  /*2170*/  IMAD.IADD R17, R24, 0x1, R17 ;  /* 0x0000000118117824 */ /* 0x000fca00078e0211 */
[----:B------:R-:W-:Y:S01]  /*2180*/  LOP3.LUT R16, R17, R16, RZ, 0xfc, !PT ;  /* 0x0000001011107212 */ /* 0x000fe200078efcff */
[----:B------:R-:W-:Y:S06]  /*2190*/  BRA `(.L_x_32) ;  /* 0x0000000000107947 */ /* 0x000fec0003800000 */
.L_x_31:
[----:B------:R-:W-:-:S04]  /*21a0*/  LOP3.LUT R16, R16, 0x80000000, RZ, 0xc0, !PT ;  /* 0x8000000010107812 */ /* 0x000fc800078ec0ff */
[----:B------:R-:W-:Y:S01]  /*21b0*/  LOP3.LUT R16, R16, 0x7f800000, RZ, 0xfc, !PT ;  /* 0x7f80000010107812 */ /* 0x000fe200078efcff */
[----:B------:R-:W-:Y:S06]  /*21c0*/  BRA `(.L_x_32) ;  /* 0x0000000000047947 */ /* 0x000fec0003800000 */
.L_x_30:
[----:B------:R-:W-:-:S07]  /*21d0*/  IMAD R16, R23, 0x800000, R16 ;  /* 0x0080000017107824 */ /* 0x000fce00078e0210 */
.L_x_32:
[----:B------:R-:W-:Y:S05]  /*21e0*/  BSYNC.RECONVERGENT B3 ;  /* 0x0000000000037941 */ /* 0x000fea0003800200 */
.L_x_29:
[----:B------:R-:W-:Y:S05]  /*21f0*/  BRA `(.L_x_33) ;  /* 0x0000000000207947 */ /* 0x000fea0003800000 */
.L_x_28:
[----:B------:R-:W-:-:S04]  /*2200*/  LOP3.LUT R16, R17, 0x80000000, R16, 0x48, !PT ;  /* 0x8000000011107812 */ /* 0x000fc800078e4810 */
[----:B------:R-:W-:Y:S01]  /*2210*/  LOP3.LUT R16, R16, 0x7f800000, RZ, 0xfc, !PT ;  /* 0x7f80000010107812 */ /* 0x000fe200078efcff */
[----:B------:R-:W-:Y:S06]  /*2220*/  BRA `(.L_x_33) ;  /* 0x0000000000147947 */ /* 0x000fec0003800000 */
.L_x_27:
[----:B------:R-:W-:Y:S01]  /*2230*/  LOP3.LUT R16, R17, 0x80000000, R16, 0x48, !PT ;  /* 0x8000000011107812 */ /* 0x000fe200078e4810 */
[----:B------:R-:W-:Y:S06]  /*2240*/  BRA `(.L_x_33) ;  /* 0x00000000000c7947 */ /* 0x000fec0003800000 */
.L_x_26:
[----:B------:R-:W0:Y:S01]  /*2250*/  MUFU.RSQ R16, -QNAN ;  /* 0xffc0000000107908 */ /* 0x000e220000001400 */
[----:B------:R-:W-:Y:S05]  /*2260*/  BRA `(.L_x_33) ;  /* 0x0000000000047947 */ /* 0x000fea0003800000 */
.L_x_25:
[----:B------:R-:W-:-:S07]  /*2270*/  FADD.FTZ R16, R16, R17 ;  /* 0x0000001110107221 */ /* 0x000fce0000010000 */
.L_x_33:
[----:B------:R-:W-:Y:S05]  /*2280*/  BSYNC.RECONVERGENT B2 ;  /* 0x0000000000027941 */ /* 0x000fea0003800200 */
.L_x_23:
[----:B0-----:R-:W-:Y:S01]  /*2290*/  MOV R18, R16 ;  /* 0x0000001000127202 */ /* 0x001fe20000000f00 */
[----:B------:R-:W-:Y:S02]  /*22a0*/  IMAD.MOV.U32 R16, RZ, RZ, R20 ;  /* 0x000000ffff107224 */ /* 0x000fe400078e0014 */
[----:B------:R-:W-:-:S04]  /*22b0*/  IMAD.MOV.U32 R17, RZ, RZ, 0x0 ;  /* 0x00000000ff117424 */ /* 0x000fc800078e00ff */
[----:B------:R-:W-:Y:S05]  /*22c0*/  RET.REL.NODEC R16 `(continue_simulation) ;  /* 0xffffffdc104c7950 */ /* 0x000fea0003c3ffff */
.L_x_34:
        /* <DEDUP_REMOVED lines=11> */
.L_x_48:


//--------------------- .text.prepare_simulation  --------------------------
	.section	.text.prepare_simulation,"ax",@progbits
	.align	128
        .global         prepare_simulation
        .type           prepare_simulation,@function
        .size           prepare_simulation,(.L_x_51 - prepare_simulation)
        .other          prepare_simulation,@"STO_CUDA_ENTRY STV_DEFAULT"
prepare_simulation:
.text.prepare_simulation:
[----:B------:R-:W-:Y:S01]  /*0000*/  LDC R1, c[0x0][0x37c] ;  /* 0x0000df00ff017b82 */ /* 0x000fe20000000800 */
[----:B------:R-:W-:Y:S01]  /*0010*/  HFMA2 R2, -RZ, RZ, 0.66259765625, 2.662109375 ;  /* 0x394d4153ff027431 */ /* 0x000fe200000001ff */
[----:B------:R-:W-:Y:S01]  /*0020*/  MOV R4, 0x37cbac00 ;  /* 0x37cbac0000047802 */ /* 0x000fe20000000f00 */
[----:B------:R-:W-:Y:S01]  /*0030*/  FFMA R0, RZ, RZ, RZ ;  /* 0x000000ffff007223 */ /* 0x000fe200000000ff */
[----:B------:R-:W-:Y:S01]  /*0040*/  HFMA2 R6, -RZ, RZ, 29.78125, -0.0001208782196044921875 ;  /* 0x4f7287ecff067431 */ /* 0x000fe200000001ff */
[----:B------:R-:W-:Y:S01]  /*0050*/  MOV R7, 0x3fb9c722 ;  /* 0x3fb9c72200077802 */ /* 0x000fe20000000f00 */
[----:B------:R-:W0:Y:S01]  /*0060*/  S2R R10, SR_TID.X ;  /* 0x00000000000a7919 */ /* 0x000e220000002100 */
[----:B------:R-:W-:Y:S01]  /*0070*/  FFMA R4, RZ, R4, -0.0013887860113754868507 ;  /* 0xbab607edff047423 */ /* 0x000fe20000000004 */
[----:B------:R-:W-:Y:S01]  /*0080*/  UMOV UR4, 0x9f4a2d04 ;  /* 0x9f4a2d0400047882 */ /* 0x000fe20000000000 */
[----:B------:R-:W-:Y:S01]  /*0090*/  UMOV UR5, 0x3fe43ef2 ;  /* 0x3fe43ef200057882 */ /* 0x000fe20000000000 */
[----:B------:R-:W0:Y:S01]  /*00a0*/  S2R R11, SR_TID.Y ;  /* 0x00000000000b7919 */ /* 0x000e220000002200 */
[----:B------:R-:W-:Y:S01]  /*00b0*/  FFMA R2, RZ, -R2, 0.0083327032625675201416 ;  /* 0x3c0885e4ff027423 */ /* 0x000fe20000000802 */
[----:B------:R-:W-:Y:S01]  /*00c0*/  FFMA R4, RZ, R4, 0.041666727513074874878 ;  /* 0x3d2aaabbff047423 */ /* 0x000fe20000000004 */
[----:B------:R-:W1:Y:S02]  /*00d0*/  S2R R9, SR_CgaCtaId ;  /* 0x0000000000097919 */ /* 0x000e640000008800 */
[----:B------:R-:W-:Y:S01]  /*00e0*/  FFMA R3, RZ, R2, -0.16666662693023681641 ;  /* 0xbe2aaaa8ff037423 */ /* 0x000fe20000000002 */
[----:B------:R-:W-:-:S03]  /*00f0*/  FFMA R4, RZ, R4, -0.4999999701976776123 ;  /* 0xbeffffffff047423 */ /* 0x000fc60000000004 */
[----:B------:R-:W-:Y:S01]  /*0100*/  FFMA R0, R0, R3, RZ ;  /* 0x0000000300007223 */ /* 0x000fe200000000ff */
[----:B------:R-:W-:-:S03]  /*0110*/  FFMA R8, RZ, R4, 1 ;  /* 0x3f800000ff087423 */ /* 0x000fc60000000004 */
[----:B------:R-:W2:Y:S08]  /*0120*/  F2F.F64.F32 R2, R0 ;  /* 0x0000000000027310 */ /* 0x000eb00000201800 */
[----:B------:R-:W3:Y:S01]  /*0130*/  F2F.F64.F32 R4, R8 ;  /* 0x0000000800047310 */ /* 0x000ee20000201800 */
[----:B--2---:R-:W-:Y:S01]  /*0140*/  DFMA R2, R2, UR4, -R6 ;  /* 0x0000000402027c2b */ /* 0x004fe20008000806 */
[----:B------:R-:W-:Y:S01]  /*0150*/  UMOV UR4, 0x61ee1c39 ;  /* 0x61ee1c3900047882 */ /* 0x000fe20000000000 */
[----:B------:R-:W-:Y:S01]  /*0160*/  UMOV UR5, 0x3fda955b ;  /* 0x3fda955b00057882 */ /* 0x000fe20000000000 */
[----:B------:R-:W-:Y:S01]  /*0170*/  HFMA2 R7, -RZ, RZ, 0, 0 ;  /* 0x00000000ff077431 */ /* 0x000fe200000001ff */
[----:B0-----:R-:W-:-:S02]  /*0180*/  LEA R0, R11, R10, 0x1 ;  /* 0x0000000a0b007211 */ /* 0x001fc400078e08ff */
[----:B------:R-:W-:Y:S02]  /*0190*/  MOV R6, 0x3f800000 ;  /* 0x3f80000000067802 */ /* 0x000fe40000000f00 */
[----:B---3--:R-:W-:Y:S01]  /*01a0*/  DFMA R2, R4, UR4, R2 ;  /* 0x0000000404027c2b */ /* 0x008fe20008000002 */
[----:B------:R-:W-:Y:S01]  /*01b0*/  UMOV UR4, 0x4f7287ec ;  /* 0x4f7287ec00047882 */ /* 0x000fe20000000000 */
[----:B------:R-:W-:Y:S01]  /*01c0*/  UMOV UR5, 0x3fb9c722 ;  /* 0x3fb9c72200057882 */ /* 0x000fe20000000000 */
[----:B------:R-:W-:-:S04]  /*01d0*/  MOV R4, 0x400 ;  /* 0x0000040000047802 */ /* 0x000fc80000000f00 */
[----:B-1----:R-:W-:Y:S01]  /*01e0*/  LEA R5, R9, R4, 0x18 ;  /* 0x0000000409057211 */ /* 0x002fe200078ec0ff */
[----:B------:R-:W-:-:S04]  /*01f0*/  DADD R2, R2, UR4 ;  /* 0x0000000402027e29 */ /* 0x000fc80008000000 */
[----:B------:R-:W-:Y:S01]  /*0200*/  IMAD R0, R0, 0x30, R5 ;  /* 0x0000003000007824 */ /* 0x000fe200078e0205 */
[----:B------:R-:W-:-:S04]  /*0210*/  CS2R R4, SRZ ;  /* 0x0000000000047805 */ /* 0x000fc8000001ff00 */
[----:B------:R-:W-:Y:S01]  /*0220*/  STS.128 [R0+0x10], RZ ;  /* 0x000010ff00007388 */ /* 0x000fe20000000c00 */
[----:B------:R-:W0:Y:S03]  /*0230*/  F2F.F32.F64 R3, R2 ;  /* 0x0000000200037310 */ /* 0x000e260000301000 */
[----:B------:R-:W-:Y:S04]  /*0240*/  STS.128 [R0], R4 ;  /* 0x0000000400007388 */ /* 0x000fe80000000c00 */
[----:B0-----:R-:W-:Y:S01]  /*0250*/  STS [R0+0x20], R3 ;  /* 0x0000200300007388 */ /* 0x001fe20000000800 */
[----:B------:R-:W-:Y:S05]  /*0260*/  EXIT ;  /* 0x000000000000794d */ /* 0x000fea0003800000 */
.L_x_35:
        /* <DEDUP_REMOVED lines=9> */
.L_x_51:


//--------------------- .text._Z10initkerneli     --------------------------
	.section	.text._Z10initkerneli,"ax",@progbits
	.align	128
        .global         _Z10initkerneli
        .type           _Z10initkerneli,@function
        .size           _Z10initkerneli,(.L_x_52 - _Z10initkerneli)
        .other          _Z10initkerneli,@"STO_CUDA_ENTRY STV_DEFAULT"
_Z10initkerneli:
.text._Z10initkerneli:
[----:B------:R-:W0:Y:S01]  /*0000*/  LDC R1, c[0x0][0x37c] ;  /* 0x0000df00ff017b82 */ /* 0x000e220000000800 */
[----:B------:R-:W1:Y:S07]  /*0010*/  S2R R16, SR_TID.X ;  /* 0x0000000000107919 */ /* 0x000e6e0000002100 */
[----:B------:R-:W1:Y:S01]  /*0020*/  S2UR UR4, SR_CTAID.X ;  /* 0x00000000000479c3 */ /* 0x000e620000002500 */
[----:B------:R-:W-:Y:S01]  /*0030*/  MOV R0, 0x50 ;  /* 0x0000005000007802 */ /* 0x000fe20000000f00 */
[----:B------:R-:W-:Y:S01]  /*0040*/  IMAD.MOV.U32 R4, RZ, RZ, 0x30 ;  /* 0x00000030ff047424 */ /* 0x000fe200078e00ff */
[----:B------:R-:W2:Y:S05]  /*0050*/  LDCU.64 UR36, c[0x0][0x358] ;  /* 0x00006b00ff2477ac */ /* 0x000eaa0008000a00 */
[----:B------:R-:W1:Y:S08]  /*0060*/  LDC R5, c[0x0][0x360] ;  /* 0x0000d800ff057b82 */ /* 0x000e700000000800 */
[----:B------:R3:W4:Y:S01]  /*0070*/  LDC.64 R2, c[0x4][R0] ;  /* 0x0100000000027b82 */ /* 0x0007220000000a00 */
[----:B-1----:R-:W-:-:S02]  /*0080*/  IMAD R16, R5, UR4, R16 ;  /* 0x0000000405107c24 */ /* 0x002fc4000f8e0210 */
[----:B0-23--:R-:W-:-:S07]  /*0090*/  IMAD.MOV.U32 R5, RZ, RZ, RZ ;  /* 0x000000ffff057224 */ /* 0x00dfce00078e00ff */
[----:B------:R-:W-:-:S07]  /*00a0*/  LEPC R20, `(.L_x_36) ;  /* 0x000000001014794e */ /* 0x000fce0000000000 */
[----:B----4-:R-:W-:Y:S05]  /*00b0*/  CALL.ABS.NOINC R2 ;  /* 0x0000000002007343 */ /* 0x010fea0003c00000 */
.L_x_36:
[----:B------:R-:W0:Y:S01]  /*00c0*/  LDC R2, c[0x0][0x380] ;  /* 0x0000e000ff027b82 */ /* 0x000e220000000800 */
[----:B------:R-:W-:Y:S01]  /*00d0*/  IMAD.MOV.U32 R3, RZ, RZ, -0x266e14b1 ;  /* 0xd991eb4fff037424 */ /* 0x000fe200078e00ff */
[----:B------:R-:W-:Y:S01]  /*00e0*/  BSSY.RECONVERGENT B0, `(.L_x_37) ;  /* 0x00000e5000007945 */ /* 0x000fe20003800200 */
[C---:B0-----:R-:W-:Y:S02]  /*00f0*/  LOP3.LUT R0, R2.reuse, 0xaad26b49, RZ, 0x3c, !PT ;  /* 0xaad26b4902007812 */ /* 0x041fe400078e3cff */
[----:B------:R-:W-:-:S03]  /*0100*/  ISETP.GT.AND P0, PT, R2, -0x1, PT ;  /* 0xffffffff0200780c */ /* 0x000fc60003f04270 */
[----:B------:R-:W-:Y:S01]  /*0110*/  IMAD R0, R0, 0x4182bed5, RZ ;  /* 0x4182bed500007824 */ /* 0x000fe200078e02ff */
[----:B------:R-:W-:Y:S02]  /*0120*/  SEL R3, R3, 0x8bf16996, P0 ;  /* 0x8bf1699603037807 */ /* 0x000fe40000000000 */
[----:B------:R-:W-:Y:S01]  /*0130*/  ISETP.NE.AND P0, PT, R16, RZ, PT ;  /* 0x000000ff1000720c */ /* 0x000fe20003f05270 */
[C---:B------:R-:W-:Y:S01]  /*0140*/  VIADD R7, R0.reuse, 0x75bcd15 ;  /* 0x075bcd1500077836 */ /* 0x040fe20000000000 */
[C---:B------:R-:W-:Y:S01]  /*0150*/  IADD3 R6, PT, PT, R3.reuse, 0x64f0c9, R0 ;  /* 0x0064f0c903067810 */ /* 0x040fe20007ffe000 */
[C---:B------:R-:W-:Y:S01]  /*0160*/  VIADD R11, R0.reuse, 0x583f19 ;  /* 0x00583f19000b7836 */ /* 0x040fe20000000000 */
[----:B------:R-:W-:Y:S01]  /*0170*/  LOP3.LUT R8, R0, 0x159a55e5, RZ, 0x3c, !PT ;  /* 0x159a55e500087812 */ /* 0x000fe200078e3cff */
[C---:B------:R-:W-:Y:S01]  /*0180*/  VIADD R9, R3.reuse, 0x1f123bb5 ;  /* 0x1f123bb503097836 */ /* 0x040fe20000000000 */
[----:B------:R-:W-:Y:S01]  /*0190*/  LOP3.LUT R10, R3, 0x5491333, RZ, 0x3c, !PT ;  /* 0x05491333030a7812 */ /* 0x000fe200078e3cff */
[----:B------:R0:W-:Y:S01]  /*01a0*/  ST.E.64 desc[UR36][R4.64], R6 ;  /* 0x0000000604007985 */ /* 0x0001e2000c101b24 */
[----:B------:R-:W-:-:S03]  /*01b0*/  SHF.R.S32.HI R0, RZ, 0x1f, R16 ;  /* 0x0000001fff007819 */ /* 0x000fc60000011410 */
[----:B------:R0:W-:Y:S04]  /*01c0*/  ST.E.64 desc[UR36][R4.64+0x8], R8 ;  /* 0x0000080804007985 */ /* 0x0001e8000c101b24 */
[----:B------:R0:W-:Y:S01]  /*01d0*/  ST.E.64 desc[UR36][R4.64+0x10], R10 ;  /* 0x0000100a04007985 */ /* 0x0001e2000c101b24 */
[----:B------:R-:W-:Y:S05]  /*01e0*/  @!P0 BRA `(.L_x_38) ;  /* 0x0000000c00508947 */ /* 0x000fea0003800000 */
[----:B------:R-:W-:Y:S02]  /*01f0*/  IMAD.MOV.U32 R12, RZ, RZ, RZ ;  /* 0x000000ffff0c7224 */ /* 0x000fe400078e00ff */
[----:B------:R-:W-:-:S07]  /*0200*/  IMAD.MOV.U32 R13, RZ, RZ, R16 ;  /* 0x000000ffff0d7224 */ /* 0x000fce00078e0010 */
.L_x_46:
[----:B------:R-:W-:Y:S01]  /*0210*/  LOP3.LUT R2, R13, 0x3, RZ, 0xc0, !PT ;  /* 0x000000030d027812 */ /* 0x000fe200078ec0ff */
[----:B------:R-:W-:Y:S03]  /*0220*/  BSSY.RECONVERGENT B1, `(.L_x_39) ;  /* 0x00000ca000017945 */ /* 0x000fe60003800200 */
[----:B------:R-:W-:-:S04]  /*0230*/  ISETP.NE.U32.AND P0, PT, R2, RZ, PT ;  /* 0x000000ff0200720c */ /* 0x000fc80003f05070 */
[----:B------:R-:W-:-:S13]  /*0240*/  ISETP.NE.AND.EX P0, PT, RZ, RZ, PT, P0 ;  /* 0x000000ffff00720c */ /* 0x000fda0003f05300 */
[----:B-1----:R-:W-:Y:S05]  /*0250*/  @!P0 BRA `(.L_x_40) ;  /* 0x0000000c00188947 */ /* 0x002fea0003800000 */
[----:B------:R-:W1:Y:S01]  /*0260*/  LDC.64 R2, c[0x4][RZ] ;  /* 0x01000000ff027b82 */ /* 0x000e620000000a00 */
[----:B------:R-:W-:Y:S02]  /*0270*/  IMAD.MOV.U32 R14, RZ, RZ, RZ ;  /* 0x000000ffff0e7224 */ /* 0x000fe400078e00ff */
[----:B-1----:R-:W-:-:S07]  /*0280*/  IMAD.WIDE.U32 R2, R12, 0xc80, R2 ;  /* 0x00000c800c027825 */ /* 0x002fce00078e0002 */
.L_x_45:
[----:B------:R-:W-:Y:S01]  /*0290*/  BSSY.RECONVERGENT B2, `(.L_x_41) ;  /* 0x00000bb000027945 */ /* 0x000fe20003800200 */
[----:B-1----:R-:W-:Y:S01]  /*02a0*/  IMAD.MOV.U32 R15, RZ, RZ, RZ ;  /* 0x000000ffff0f7224 */ /* 0x002fe200078e00ff */
[----:B0-----:R-:W-:Y:S01]  /*02b0*/  CS2R R6, SRZ ;  /* 0x0000000000067805 */ /* 0x001fe2000001ff00 */
[----:B------:R-:W-:Y:S01]  /*02c0*/  IMAD.MOV.U32 R17, RZ, RZ, RZ ;  /* 0x000000ffff117224 */ /* 0x000fe200078e00ff */
[----:B------:R-:W-:-:S07]  /*02d0*/  CS2R R8, SRZ ;  /* 0x0000000000087805 */ /* 0x000fce000001ff00 */
.L_x_44:
[----:B------:R-:W-:-:S05]  /*02e0*/  IMAD.WIDE.U32 R10, R17, 0x4, R4 ;  /* 0x00000004110a7825 */ /* 0x000fca00078e0004 */
[----:B------:R0:W5:Y:S01]  /*02f0*/  LD.E R18, desc[UR36][R10.64+0x4] ;  /* 0x000004240a127980 */ /* 0x000162000c101900 */
[----:B------:R-:W-:Y:S01]  /*0300*/  BSSY.RECONVERGENT B3, `(.L_x_42) ;  /* 0x00000b0000037945 */ /* 0x000fe20003800200 */
[----:B------:R-:W-:-:S07]  /*0310*/  IMAD.MOV.U32 R19, RZ, RZ, RZ ;  /* 0x000000ffff137224 */ /* 0x000fce00078e00ff */
.L_x_43:
[----:B-----5:R-:W-:Y:S01]  /*0320*/  SHF.R.U32.HI R24, RZ, R19, R18 ;  /* 0x00000013ff187219 */ /* 0x020fe20000011612 */
[----:B0-----:R-:W-:-:S03]  /*0330*/  IMAD.SHL.U32 R10, R17, 0x20, RZ ;  /* 0x00000020110a7824 */ /* 0x001fc600078e00ff */
[----:B------:R-:W-:Y:S01]  /*0340*/  LOP3.LUT R11, R24, 0x1, RZ, 0xc0, !PT ;  /* 0x00000001180b7812 */ /* 0x000fe200078ec0ff */
[----:B------:R-:W-:-:S03]  /*0350*/  IMAD.IADD R10, R10, 0x1, R19 ;  /* 0x000000010a0a7824 */ /* 0x000fc600078e0213 */
[----:B------:R-:W-:Y:S01]  /*0360*/  ISETP.NE.U32.AND P0, PT, R11, 0x1, PT ;  /* 0x000000010b00780c */ /* 0x000fe20003f05070 */
[----:B------:R-:W-:-:S03]  /*0370*/  IMAD R11, R10, 0x5, RZ ;  /* 0x000000050a0b7824 */ /* 0x000fc600078e02ff */
[----:B------:R-:W-:Y:S01]  /*0380*/  R2P PR, R24, 0x7e ;  /* 0x0000007e18007804 */ /* 0x000fe20000000000 */
[----:B------:R-:W-:-:S08]  /*0390*/  IMAD.WIDE.U32 R10, R11, 0x4, R2 ;  /* 0x000000040b0a7825 */ /* 0x000fd000078e0002 */
[----:B------:R-:W2:Y:S04]  /*03a0*/  @!P0 LDG.E R20, desc[UR36][R10.64] ;  /* 0x000000240a148981 */ /* 0x000ea8000c1e1900 */
[----:B------:R-:W3:Y:S04]  /*03b0*/  @P1 LDG.E R22, desc[UR36][R10.64+0x14] ;  /* 0x000014240a161981 */ /* 0x000ee8000c1e1900 */
[----:B------:R-:W4:Y:S04]  /*03c0*/  @!P0 LDG.E R21, desc[UR36][R10.64+0x4] ;  /* 0x000004240a158981 */ /* 0x000f28000c1e1900 */
[----:B------:R-:W4:Y:S04]  /*03d0*/  @P2 LDG.E R26, desc[UR36][R10.64+0x28] ;  /* 0x000028240a1a2981 */ /* 0x000f28000c1e1900 */
[----:B------:R-:W4:Y:S04]  /*03e0*/  @!P0 LDG.E R23, desc[UR36][R10.64+0xc] ;  /* 0x00000c240a178981 */ /* 0x000f28000c1e1900 */
[----:B------:R-:W4:Y:S04]  /*03f0*/  @P3 LDG.E R28, desc[UR36][R10.64+0x3c] ;  /* 0x00003c240a1c3981 */ /* 0x000f28000c1e1900 */
[----:B------:R-:W4:Y:S01]  /*0400*/  @P3 LDG.E R25, desc[UR36][R10.64+0x48] ;  /* 0x000048240a193981 */ /* 0x000f22000c1e1900 */
[----:B--2---:R-:W-:-:S03]  /*0410*/  @!P0 LOP3.LUT R15, R15, R20, RZ, 0x3c, !PT ;  /* 0x000000140f0f8212 */ /* 0x004fc600078e3cff */
[----:B------:R-:W2:Y:S01]  /*0420*/  @!P0 LDG.E R20, desc[UR36][R10.64+0x8] ;  /* 0x000008240a148981 */ /* 0x000ea2000c1e1900 */
[----:B---3--:R-:W-:-:S03]  /*0430*/  @P1 LOP3.LUT R15, R15, R22, RZ, 0x3c, !PT ;  /* 0x000000160f0f1212 */ /* 0x008fc600078e3cff */
[----:B------:R-:W3:Y:S01]  /*0440*/  @!P0 LDG.E R22, desc[UR36][R10.64+0x10] ;  /* 0x000010240a168981 */ /* 0x000ee2000c1e1900 */
[----:B----4-:R-:W-:-:S03]  /*0450*/  @!P0 LOP3.LUT R8, R8, R21, RZ, 0x3c, !PT ;  /* 0x0000001508088212 */ /* 0x010fc600078e3cff */
[----:B------:R-:W4:Y:S01]  /*0460*/  @P1 LDG.E R21, desc[UR36][R10.64+0x18] ;  /* 0x000018240a151981 */ /* 0x000f22000c1e1900 */
[----:B------:R-:W-:-:S03]  /*0470*/  @P2 LOP3.LUT R15, R15, R26, RZ, 0x3c, !PT ;  /* 0x0000001a0f0f2212 */ /* 0x000fc600078e3cff */
[----:B------:R-:W4:Y:S01]  /*0480*/  @P1 LDG.E R26, desc[UR36][R10.64+0x24] ;  /* 0x000024240a1a1981 */ /* 0x000f22000c1e1900 */
[----:B------:R-:W-:-:S03]  /*0490*/  @!P0 LOP3.LUT R6, R6, R23, RZ, 0x3c, !PT ;  /* 0x0000001706068212 */ /* 0x000fc600078e3cff */
[----:B------:R-:W4:Y:S01]  /*04a0*/  @P2 LDG.E R23, desc[UR36][R10.64+0x2c] ;  /* 0x00002c240a172981 */ /* 0x000f22000c1e1900 */
[----:B--2---:R-:W-:-:S03]  /*04b0*/  @!P0 LOP3.LUT R9, R9, R20, RZ, 0x3c, !PT ;  /* 0x0000001409098212 */ /* 0x004fc600078e3cff */
[----:B------:R-:W2:Y:S01]  /*04c0*/  @P1 LDG.E R20, desc[UR36][R10.64+0x1c] ;  /* 0x00001c240a141981 */ /* 0x000ea2000c1e1900 */
[----:B---3--:R-:W-:-:S03]  /*04d0*/  @!P0 LOP3.LUT R7, R7, R22, RZ, 0x3c, !PT ;  /* 0x0000001607078212 */ /* 0x008fc600078e3cff */
[----:B------:R-:W3:Y:S01]  /*04e0*/  @P2 LDG.E R22, desc[UR36][R10.64+0x30] ;  /* 0x000030240a162981 */ /* 0x000ee2000c1e1900 */
[----:B----4-:R-:W-:-:S03]  /*04f0*/  @P1 LOP3.LUT R8, R8, R21, RZ, 0x3c, !PT ;  /* 0x0000001508081212 */ /* 0x010fc600078e3cff */
[----:B------:R-:W4:Y:S01]  /*0500*/  @P1 LDG.E R21, desc[UR36][R10.64+0x20] ;  /* 0x000020240a151981 */ /* 0x000f22000c1e1900 */
[----:B------:R-:W-:-:S03]  /*0510*/  @P1 LOP3.LUT R7, R7, R26, RZ, 0x3c, !PT ;  /* 0x0000001a07071212 */ /* 0x000fc600078e3cff */
[----:B------:R-:W4:Y:S01]  /*0520*/  @P2 LDG.E R26, desc[UR36][R10.64+0x38] ;  /* 0x000038240a1a2981 */ /* 0x000f22000c1e1900 */
[----:B------:R-:W-:-:S03]  /*0530*/  @P3 LOP3.LUT R15, R15, R28, RZ, 0x3c, !PT ;  /* 0x0000001c0f0f3212 */ /* 0x000fc600078e3cff */
[----:B------:R-:W4:Y:S01]  /*0540*/  @P4 LDG.E R28, desc[UR36][R10.64+0x50] ;  /* 0x000050240a1c4981 */ /* 0x000f22000c1e1900 */
[----:B------:R-:W-:-:S03]  /*0550*/  @P2 LOP3.LUT R8, R8, R23, RZ, 0x3c, !PT ;  /* 0x0000001708082212 */ /* 0x000fc600078e3cff */
[----:B------:R-:W4:Y:S01]  /*0560*/  @P3 LDG.E R23, desc[UR36][R10.64+0x40] ;  /* 0x000040240a173981 */ /* 0x000f22000c1e1900 */
[----:B--2---:R-:W-:-:S03]  /*0570*/  @P1 LOP3.LUT R9, R9, R20, RZ, 0x3c, !PT ;  /* 0x0000001409091212 */ /* 0x004fc600078e3cff */
[----:B------:R-:W2:Y:S01]  /*0580*/  @P3 LDG.E R20, desc[UR36][R10.64+0x44] ;  /* 0x000044240a143981 */ /* 0x000ea2000c1e1900 */
[----:B---3--:R-:W-:-:S03]  /*0590*/  @P2 LOP3.LUT R9, R9, R22, RZ, 0x3c, !PT ;  /* 0x0000001609092212 */ /* 0x008fc600078e3cff */
[----:B------:R-:W3:Y:S01]  /*05a0*/  @P3 LDG.E R22, desc[UR36][R10.64+0x4c] ;  /* 0x00004c240a163981 */ /* 0x000ee2000c1e1900 */
[----:B----4-:R-:W-:-:S03]  /*05b0*/  @P1 LOP3.LUT R6, R6, R21, RZ, 0x3c, !PT ;  /* 0x0000001506061212 */ /* 0x010fc600078e3cff */
[----:B------:R-:W4:Y:S01]  /*05c0*/  @P2 LDG.E R21, desc[UR36][R10.64+0x34] ;  /* 0x000034240a152981 */ /* 0x000f22000c1e1900 */
[----:B------:R-:W-:-:S03]  /*05d0*/  @P2 LOP3.LUT R7, R7, R26, RZ, 0x3c, !PT ;  /* 0x0000001a07072212 */ /* 0x000fc600078e3cff */
[----:B------:R-:W4:Y:S01]  /*05e0*/  @P5 LDG.E R26, desc[UR36][R10.64+0x64] ;  /* 0x000064240a1a5981 */ /* 0x000f22000c1e1900 */
[----:B------:R-:W-:Y:S02]  /*05f0*/  @P4 LOP3.LUT R15, R15, R28, RZ, 0x3c, !PT ;  /* 0x0000001c0f0f4212 */ /* 0x000fe400078e3cff */
[----:B------:R-:W-:Y:S02]  /*0600*/  @P3 LOP3.LUT R8, R8, R23, RZ, 0x3c, !PT ;  /* 0x0000001708083212 */ /* 0x000fe400078e3cff */
        /* <DEDUP_REMOVED lines=21> */
[----:B------:R-:W-:Y:S02]  /*0760*/  LOP3.LUT P0, RZ, R24, 0x80, RZ, 0xc0, !PT ;  /* 0x0000008018ff7812 */ /* 0x000fe4000780c0ff */
[----:B------:R-:W-:-:S04]  /*0770*/  @P5 LOP3.LUT R8, R8, R25, RZ, 0x3c, !PT ;  /* 0x0000001908085212 */ /* 0x000fc800078e3cff */
[----:B------:R-:W-:-:S07]  /*0780*/  @P6 LOP3.LUT R8, R8, R23, RZ, 0x3c, !PT ;  /* 0x0000001708086212 */ /* 0x000fce00078e3cff */
[----:B------:R-:W4:Y:S04]  /*0790*/  @P0 LDG.E R28, desc[UR36][R10.64+0x8c] ;  /* 0x00008c240a1c0981 */ /* 0x000f28000c1e1900 */
[----:B------:R-:W4:Y:S04]  /*07a0*/  @P0 LDG.E R23, desc[UR36][R10.64+0x90] ;  /* 0x000090240a170981 */ /* 0x000f28000c1e1900 */
        /* <DEDUP_REMOVED lines=11> */
[----:B--2---:R-:W-:Y:S02]  /*0860*/  @P6 LOP3.LUT R7, R7, R20, RZ, 0x3c, !PT ;  /* 0x0000001407076212 */ /* 0x004fe400078e3cff */
[----:B---3--:R-:W-:Y:S02]  /*0870*/  @P0 LOP3.LUT R9, R9, R22, RZ, 0x3c, !PT ;  /* 0x0000001609090212 */ /* 0x008fe400078e3cff */
[----:B----4-:R-:W-:-:S04]  /*0880*/  @P6 LOP3.LUT R6, R6, R21, RZ, 0x3c, !PT ;  /* 0x0000001506066212 */ /* 0x010fc800078e3cff */
[----:B------:R-:W-:Y:S02]  /*0890*/  @P0 LOP3.LUT R6, R6, R25, RZ, 0x3c, !PT ;  /* 0x0000001906060212 */ /* 0x000fe400078e3cff */
[----:B------:R-:W-:Y:S02]  /*08a0*/  @P0 LOP3.LUT R7, R7, R26, RZ, 0x3c, !PT ;  /* 0x0000001a07070212 */ /* 0x000fe400078e3cff */
[----:B------:R-:W-:-:S13]  /*08b0*/  R2P PR, R24.B1, 0x7f ;  /* 0x0000007f18007804 */ /* 0x000fda0000001000 */
[----:B------:R-:W2:Y:S04]  /*08c0*/  @P0 LDG.E R20, desc[UR36][R10.64+0xa0] ;  /* 0x0000a0240a140981 */ /* 0x000ea8000c1e1900 */
[----:B------:R-:W3:Y:S04]  /*08d0*/  @P1 LDG.E R22, desc[UR36][R10.64+0xb4] ;  /* 0x0000b4240a161981 */ /* 0x000ee8000c1e1900 */
[----:B------:R-:W4:Y:S04]  /*08e0*/  @P0 LDG.E R21, desc[UR36][R10.64+0xa4] ;  /* 0x0000a4240a150981 */ /* 0x000f28000c1e1900 */
[----:B------:R-:W4:Y:S04]  /*08f0*/  @P2 LDG.E R26, desc[UR36][R10.64+0xc8] ;  /* 0x0000c8240a1a2981 */ /* 0x000f28000c1e1900 */
        /* <DEDUP_REMOVED lines=21> */
[----:B------:R-:W-:Y:S02]  /*0a50*/  LOP3.LUT P0, RZ, R24, 0x8000, RZ, 0xc0, !PT ;  /* 0x0000800018ff7812 */ /* 0x000fe4000780c0ff */
[----:B------:R-:W-:Y:S01]  /*0a60*/  @P1 LOP3.LUT R9, R9, R26, RZ, 0x3c, !PT ;  /* 0x0000001a09091212 */ /* 0x000fe200078e3cff */
[----:B------:R-:W4:Y:S04]  /*0a70*/  @P2 LDG.E R24, desc[UR36][R10.64+0xd8] ;  /* 0x0000d8240a182981 */ /* 0x000f28000c1e1900 */
[----:B------:R-:W4:Y:S01]  /*0a80*/  @P5 LDG.E R26, desc[UR36][R10.64+0x104] ;  /* 0x000104240a1a5981 */ /* 0x000f22000c1e1900 */
[----:B------:R-:W-:Y:S02]  /*0a90*/  @P4 LOP3.LUT R15, R15, R28, RZ, 0x3c, !PT ;  /* 0x0000001c0f0f4212 */ /* 0x000fe400078e3cff */
[----:B------:R-:W-:-:S02]  /*0aa0*/  @P2 LOP3.LUT R8, R8, R23, RZ, 0x3c, !PT ;  /* 0x0000001708082212 */ /* 0x000fc400078e3cff */
        /* <DEDUP_REMOVED lines=8> */
[----:B------:R-:W-:Y:S02]  /*0b30*/  @P2 LOP3.LUT R6, R6, R25, RZ, 0x3c, !PT ;  /* 0x0000001906062212 */ /* 0x000fe400078e3cff */
[----:B------:R-:W-:Y:S01]  /*0b40*/  @P2 LOP3.LUT R7, R7, R24, RZ, 0x3c, !PT ;  /* 0x0000001807072212 */ /* 0x000fe200078e3cff */
[----:B------:R-:W4:Y:S01]  /*0b50*/  @P4 LDG.E R25, desc[UR36][R10.64+0xf4] ;  /* 0x0000f4240a194981 */ /* 0x000f22000c1e1900 */
[----:B------:R-:W-:-:S03]  /*0b60*/  @P5 LOP3.LUT R15, R15, R26, RZ, 0x3c, !PT ;  /* 0x0000001a0f0f5212 */ /* 0x000fc600078e3cff */
[----:B------:R-:W4:Y:S04]  /*0b70*/  @P6 LDG.E R26, desc[UR36][R10.64+0x118] ;  /* 0x000118240a1a6981 */ /* 0x000f28000c1e1900 */
        /* <DEDUP_REMOVED lines=29> */
[----:B------:R-:W-:-:S05]  /*0d50*/  VIADD R19, R19, 0x10 ;  /* 0x0000001013137836 */ /* 0x000fca0000000000 */
[----:B------:R-:W-:Y:S02]  /*0d60*/  ISETP.NE.AND P1, PT, R19, 0x20, PT ;  /* 0x000000201300780c */ /* 0x000fe40003f25270 */
[----:B------:R-:W-:-:S04]  /*0d70*/  @P6 LOP3.LUT R6, R6, R23, RZ, 0x3c, !PT ;  /* 0x0000001706066212 */ /* 0x000fc800078e3cff */
[----:B------:R-:W-:Y:S02]  /*0d80*/  @P0 LOP3.LUT R6, R6, R27, RZ, 0x3c, !PT ;  /* 0x0000001b06060212 */ /* 0x000fe400078e3cff */
[----:B--2---:R-:W-:Y:S02]  /*0d90*/  @P6 LOP3.LUT R9, R9, R20, RZ, 0x3c, !PT ;  /* 0x0000001409096212 */ /* 0x004fe400078e3cff */
[----:B---3--:R-:W-:Y:S02]  /*0da0*/  @P6 LOP3.LUT R7, R7, R22, RZ, 0x3c, !PT ;  /* 0x0000001607076212 */ /* 0x008fe400078e3cff */
[----:B----4-:R-:W-:-:S04]  /*0db0*/  @P6 LOP3.LUT R8, R8, R21, RZ, 0x3c, !PT ;  /* 0x0000001508086212 */ /* 0x010fc800078e3cff */
[----:B------:R-:W-:Y:S02]  /*0dc0*/  @P0 LOP3.LUT R8, R8, R25, RZ, 0x3c, !PT ;  /* 0x0000001908080212 */ /* 0x000fe400078e3cff */
[----:B------:R-:W-:Y:S02]  /*0dd0*/  @P0 LOP3.LUT R7, R7, R26, RZ, 0x3c, !PT ;  /* 0x0000001a07070212 */ /* 0x000fe400078e3cff */
[----:B------:R-:W-:Y:S01]  /*0de0*/  @P0 LOP3.LUT R9, R9, R24, RZ, 0x3c, !PT ;  /* 0x0000001809090212 */ /* 0x000fe200078e3cff */
[----:B------:R-:W-:Y:S06]  /*0df0*/  @P1 BRA `(.L_x_43) ;  /* 0xfffffff400481947 */ /* 0x000fec000383ffff */
[----:B------:R-:W-:Y:S05]  /*0e00*/  BSYNC.RECONVERGENT B3 ;  /* 0x0000000000037941 */ /* 0x000fea0003800200 */
.L_x_42:
[----:B------:R-:W-:-:S05]  /*0e10*/  VIADD R17, R17, 0x1 ;  /* 0x0000000111117836 */ /* 0x000fca0000000000 */
[----:B------:R-:W-:-:S13]  /*0e20*/  ISETP.NE.AND P0, PT, R17, 0x5, PT ;  /* 0x000000051100780c */ /* 0x000fda0003f05270 */
[----:B------:R-:W-:Y:S05]  /*0e30*/  @P0 BRA `(.L_x_44) ;  /* 0xfffffff400280947 */ /* 0x000fea000383ffff */
[----:B------:R-:W-:Y:S05]  /*0e40*/  BSYNC.RECONVERGENT B2 ;  /* 0x0000000000027941 */ /* 0x000fea0003800200 */
.L_x_41:
[----:B------:R1:W-:Y:S01]  /*0e50*/  ST.E.64 desc[UR36][R4.64+0x8], R8 ;  /* 0x0000080804007985 */ /* 0x0003e2000c101b24 */
[----:B------:R-:W-:Y:S01]  /*0e60*/  VIADD R14, R14, 0x1 ;  /* 0x000000010e0e7836 */ /* 0x000fe20000000000 */
[----:B------:R-:W-:Y:S02]  /*0e70*/  LOP3.LUT R11, R13, 0x3, RZ, 0xc0, !PT ;  /* 0x000000030d0b7812 */ /* 0x000fe400078ec0ff */
[----:B------:R1:W-:Y:S02]  /*0e80*/  ST.E.64 desc[UR36][R4.64+0x10], R6 ;  /* 0x0000100604007985 */ /* 0x0003e4000c101b24 */
[----:B------:R-:W-:Y:S02]  /*0e90*/  ISETP.GE.U32.AND P0, PT, R14, R11, PT ;  /* 0x0000000b0e00720c */ /* 0x000fe40003f06070 */
[----:B------:R1:W-:Y:S11]  /*0ea0*/  ST.E desc[UR36][R4.64+0x4], R15 ;  /* 0x0000040f04007985 */ /* 0x0003f6000c101924 */
[----:B------:R-:W-:Y:S05]  /*0eb0*/  @!P0 BRA `(.L_x_45) ;  /* 0xfffffff000f48947 */ /* 0x000fea000383ffff */
.L_x_40:
[----:B------:R-:W-:Y:S05]  /*0ec0*/  BSYNC.RECONVERGENT B1 ;  /* 0x0000000000017941 */ /* 0x000fea0003800200 */
.L_x_39:
[C---:B------:R-:W-:Y:S01]  /*0ed0*/  ISETP.GT.U32.AND P0, PT, R13.reuse, 0x3, PT ;  /* 0x000000030d00780c */ /* 0x040fe20003f04070 */
[----:B------:R-:W-:Y:S01]  /*0ee0*/  VIADD R12, R12, 0x1 ;  /* 0x000000010c0c7836 */ /* 0x000fe20000000000 */
[--C-:B------:R-:W-:Y:S02]  /*0ef0*/  SHF.R.U64 R13, R13, 0x2, R0.reuse ;  /* 0x000000020d0d7819 */ /* 0x100fe40000001200 */
[----:B------:R-:W-:Y:S02]  /*0f00*/  ISETP.GT.U32.AND.EX P0, PT, R0, RZ, PT, P0 ;  /* 0x000000ff0000720c */ /* 0x000fe40003f04100 */
[----:B------:R-:W-:-:S11]  /*0f10*/  SHF.R.U32.HI R0, RZ, 0x2, R0 ;  /* 0x00000002ff007819 */ /* 0x000fd60000011600 */
[----:B------:R-:W-:Y:S05]  /*0f20*/  @P0 BRA `(.L_x_46) ;  /* 0xfffffff000b80947 */ /* 0x000fea000383ffff */
.L_x_38:
[----:B------:R-:W-:Y:S05]  /*0f30*/  BSYNC.RECONVERGENT B0 ;  /* 0x0000000000007941 */ /* 0x000fea0003800200 */
.L_x_37:
[----:B------:R-:W2:Y:S01]  /*0f40*/  LDCU.64 UR4, c[0x4][0x40] ;  /* 0x01000800ff0477ac */ /* 0x000ea20008000a00 */
[----:B------:R-:W-:Y:S01]  /*0f50*/  SHF.R.S32.HI R3, RZ, 0x1f, R16 ;  /* 0x0000001fff037819 */ /* 0x000fe20000011410 */
[----:B------:R-:W-:Y:S04]  /*0f60*/  ST.E.64 desc[UR36][R4.64+0x18], RZ ;  /* 0x000018ff04007985 */ /* 0x000fe8000c101b24 */
[----:B------:R-:W-:Y:S04]  /*0f70*/  ST.E desc[UR36][R4.64+0x20], RZ ;  /* 0x000020ff04007985 */ /* 0x000fe8000c101924 */
[----:B------:R-:W-:Y:S01]  /*0f80*/  ST.E.64 desc[UR36][R4.64+0x28], RZ ;  /* 0x000028ff04007985 */ /* 0x000fe2000c101b24 */
[----:B--2---:R-:W-:-:S04]  /*0f90*/  LEA R2, P0, R16, UR4, 0x3 ;  /* 0x0000000410027c11 */ /* 0x004fc8000f8018ff */
[----:B------:R-:W-:-:S05]  /*0fa0*/  LEA.HI.X R3, R16, UR5, R3, 0x3, P0 ;  /* 0x0000000510037c11 */ /* 0x000fca00080f1c03 */
[----:B------:R-:W-:Y:S01]  /*0fb0*/  STG.E.64 desc[UR36][R2.64], R4 ;  /* 0x0000000402007986 */ /* 0x000fe2000c101b24 */
[----:B------:R-:W-:Y:S05]  /*0fc0*/  EXIT ;  /* 0x000000000000794d */ /* 0x000fea0003800000 */
.L_x_47:
        /* <DEDUP_REMOVED lines=11> */
.L_x_52:


//--------------------- .nv.global.init           --------------------------
	.section	.nv.global.init,"aw",@progbits
	.align	4
.nv.global.init:
	.type		__cudart_i2opi_f,@object
	.size		__cudart_i2opi_f,(mrg32k3aM1SubSeq - __cudart_i2opi_f)
__cudart_i2opi_f:
        /*0000*/ 	.byte	0x41, 0x90, 0x43, 0x3c, 0x99, 0x95, 0x62, 0xdb, 0xc0, 0xdd, 0x34, 0xf5, 0xd1, 0x57, 0x27, 0xfc
        /*0010*/ 	.byte	0x29, 0x15, 0x44, 0x4e, 0x6e, 0x83, 0xf9, 0xa2
	.type		mrg32k3aM1SubSeq,@object
	.size		mrg32k3aM1SubSeq,(mrg32k3aM2SubSeq - mrg32k3aM1SubSeq)
mrg32k3aM1SubSeq:
        /*0018*/ 	.byte	0x0b, 0xcc, 0xee, 0x04, 0x73, 0x29, 0x8b, 0x6f, 0xf6, 0x53, 0x03, 0xf6, 0x23, 0xf6, 0xea, 0xda
        /* <DEDUP_REMOVED lines=125> */
	.type		mrg32k3aM2SubSeq,@object
	.size		mrg32k3aM2SubSeq,(mrg32k3aM1 - mrg32k3aM2SubSeq)
mrg32k3aM2SubSeq:
        /* <DEDUP_REMOVED lines=126> */
	.type		mrg32k3aM1,@object
	.size		mrg32k3aM1,(mrg32k3aM1Seq - mrg32k3aM1)
mrg32k3aM1:
        /* <DEDUP_REMOVED lines=144> */
	.type		mrg32k3aM1Seq,@object
	.size		mrg32k3aM1Seq,(mrg32k3aM2 - mrg32k3aM1Seq)
mrg32k3aM1Seq:
        /* <DEDUP_REMOVED lines=144> */
	.type		mrg32k3aM2,@object
	.size		mrg32k3aM2,(mrg32k3aM2Seq - mrg32k3aM2)
mrg32k3aM2:
        /* <DEDUP_REMOVED lines=144> */
	.type		mrg32k3aM2Seq,@object
	.size		mrg32k3aM2Seq,(precalc_xorwow_matrix - mrg32k3aM2Seq)
mrg32k3aM2Seq:
        /* <DEDUP_REMOVED lines=144> */
	.type		precalc_xorwow_matrix,@object
	.size		precalc_xorwow_matrix,(precalc_xorwow_offset_matrix - precalc_xorwow_matrix)
precalc_xorwow_matrix:
        /* <DEDUP_REMOVED lines=6400> */
	.type		precalc_xorwow_offset_matrix,@object
	.size		precalc_xorwow_offset_matrix,(.L_1 - precalc_xorwow_offset_matrix)
precalc_xorwow_offset_matrix:
        /* <DEDUP_REMOVED lines=6400> */
.L_1:


//--------------------- .nv.shared.end_simulation --------------------------
	.section	.nv.shared.end_simulation,"aw",@nobits
	.sectionflags	@""
	.align	4
.nv.shared.end_simulation:
	.zero		1216


//--------------------- .nv.shared.reserved.0     --------------------------
	.section	.nv.shared.reserved.0,"aw",@nobits
	.weak		__nv_reservedSMEM_offset_0_alias
	.size		__nv_reservedSMEM_offset_0_alias, 0, 64
	.other		__nv_reservedSMEM_offset_0_alias,@"STO_CUDA_RESERVED_SHARED STV_DEFAULT"
__nv_reservedSMEM_offset_0_alias:
	.zero		0
	.zero		64


//--------------------- .nv.global                --------------------------
	.section	.nv.global,"aw",@nobits
	.align	8
.nv.global:
	.type		curand_states,@object
	.size		curand_states,(.L_9 - curand_states)
curand_states:
	.zero		32
.L_9:


//--------------------- .nv.shared.continue_simulation --------------------------
	.section	.nv.shared.continue_simulation,"aw",@nobits
	.sectionflags	@""
	.align	4
.nv.shared.continue_simulation:
	.zero		1216


//--------------------- .nv.shared.prepare_simulation --------------------------
	.section	.nv.shared.prepare_simulation,"aw",@nobits
	.sectionflags	@""
	.align	4
.nv.shared.prepare_simulation:
	.zero		1216


//--------------------- .nv.constant0.end_simulation --------------------------
	.section	.nv.constant0.end_simulation,"a",@progbits
	.sectionflags	@""
	.align	4
.nv.constant0.end_simulation:
	.zero		912


//--------------------- .nv.constant0.continue_simulation --------------------------
	.section	.nv.constant0.continue_simulation,"a",@progbits
	.sectionflags	@""
	.align	4
.nv.constant0.continue_simulation:
	.zero		912


//--------------------- .nv.constant0.prepare_simulation --------------------------
	.section	.nv.constant0.prepare_simulation,"a",@progbits
	.sectionflags	@""
	.align	4
.nv.constant0.prepare_simulation:
	.zero		912


//--------------------- .nv.constant0._Z10initkerneli --------------------------
	.section	.nv.constant0._Z10initkerneli,"a",@progbits
	.sectionflags	@""
	.align	4
.nv.constant0._Z10initkerneli:
	.zero		900


//--------------------- SYMBOLS --------------------------

	.type		.nv.reservedSmem.offset0,@object
	.size		.nv.reservedSmem.offset0,0x4
	.type		.nv.reservedSmem.cap,@object
	.size		.nv.reservedSmem.cap,0x4
	.type		malloc,@function
